//
// Generated by NVIDIA NVVM Compiler
//
// Compiler Build ID: CL-36424714
// Cuda compilation tools, release 13.0, V13.0.88
// Based on NVVM 20.0.0
//

.version 9.0
.target sm_100
.address_size 64

	// .globl	_Z21flush_l2_cache_kernelPfi
// _ZZ20flash_optimized_halfPK6__halfS1_S1_S1_PKfS3_PS_S4_S4_S3_fiE2sQ has been demoted
// _ZZ20flash_optimized_halfPK6__halfS1_S1_S1_PKfS3_PS_S4_S4_S3_fiE3sdO has been demoted
// _ZZ20flash_optimized_halfPK6__halfS1_S1_S1_PKfS3_PS_S4_S4_S3_fiE2sK has been demoted
// _ZZ20flash_optimized_halfPK6__halfS1_S1_S1_PKfS3_PS_S4_S4_S3_fiE2sV has been demoted

.visible .entry _Z21flush_l2_cache_kernelPfi(
	.param .u64 .ptr .align 1 _Z21flush_l2_cache_kernelPfi_param_0,
	.param .u32 _Z21flush_l2_cache_kernelPfi_param_1
)
{
	.reg .pred 	%p<2>;
	.reg .b32 	%r<6>;
	.reg .b32 	%f<3>;
	.reg .b64 	%rd<5>;

	ld.param.u64 	%rd1, [_Z21flush_l2_cache_kernelPfi_param_0];
	ld.param.u32 	%r2, [_Z21flush_l2_cache_kernelPfi_param_1];
	mov.u32 	%r3, %ctaid.x;
	mov.u32 	%r4, %ntid.x;
	mov.u32 	%r5, %tid.x;
	mad.lo.s32 	%r1, %r3, %r4, %r5;
	setp.ge.s32 	%p1, %r1, %r2;
	@%p1 bra 	$L__BB0_2;
	cvta.to.global.u64 	%rd2, %rd1;
	mul.wide.s32 	%rd3, %r1, 4;
	add.s64 	%rd4, %rd2, %rd3;
	ld.global.f32 	%f1, [%rd4];
	add.f32 	%f2, %f1, 0f3F800000;
	st.global.f32 	[%rd4], %f2;
$L__BB0_2:
	ret;

}
	// .globl	_Z21naive_backward_kernelPK6__halfS1_S1_S1_S1_PKfPS_S4_S4_iif
.visible .entry _Z21naive_backward_kernelPK6__halfS1_S1_S1_S1_PKfPS_S4_S4_iif(
	.param .u64 .ptr .align 1 _Z21naive_backward_kernelPK6__halfS1_S1_S1_S1_PKfPS_S4_S4_iif_param_0,
	.param .u64 .ptr .align 1 _Z21naive_backward_kernelPK6__halfS1_S1_S1_S1_PKfPS_S4_S4_iif_param_1,
	.param .u64 .ptr .align 1 _Z21naive_backward_kernelPK6__halfS1_S1_S1_S1_PKfPS_S4_S4_iif_param_2,
	.param .u64 .ptr .align 1 _Z21naive_backward_kernelPK6__halfS1_S1_S1_S1_PKfPS_S4_S4_iif_param_3,
	.param .u64 .ptr .align 1 _Z21naive_backward_kernelPK6__halfS1_S1_S1_S1_PKfPS_S4_S4_iif_param_4,
	.param .u64 .ptr .align 1 _Z21naive_backward_kernelPK6__halfS1_S1_S1_S1_PKfPS_S4_S4_iif_param_5,
	.param .u64 .ptr .align 1 _Z21naive_backward_kernelPK6__halfS1_S1_S1_S1_PKfPS_S4_S4_iif_param_6,
	.param .u64 .ptr .align 1 _Z21naive_backward_kernelPK6__halfS1_S1_S1_S1_PKfPS_S4_S4_iif_param_7,
	.param .u64 .ptr .align 1 _Z21naive_backward_kernelPK6__halfS1_S1_S1_S1_PKfPS_S4_S4_iif_param_8,
	.param .u32 _Z21naive_backward_kernelPK6__halfS1_S1_S1_S1_PKfPS_S4_S4_iif_param_9,
	.param .u32 _Z21naive_backward_kernelPK6__halfS1_S1_S1_S1_PKfPS_S4_S4_iif_param_10,
	.param .f32 _Z21naive_backward_kernelPK6__halfS1_S1_S1_S1_PKfPS_S4_S4_iif_param_11
)
{
	.reg .pred 	%p<61>;
	.reg .b16 	%rs<177>;
	.reg .b32 	%r<197>;
	.reg .b32 	%f<331>;
	.reg .b64 	%rd<181>;

	ld.param.u64 	%rd19, [_Z21naive_backward_kernelPK6__halfS1_S1_S1_S1_PKfPS_S4_S4_iif_param_1];
	ld.param.u64 	%rd20, [_Z21naive_backward_kernelPK6__halfS1_S1_S1_S1_PKfPS_S4_S4_iif_param_2];
	ld.param.u64 	%rd21, [_Z21naive_backward_kernelPK6__halfS1_S1_S1_S1_PKfPS_S4_S4_iif_param_3];
	ld.param.u64 	%rd22, [_Z21naive_backward_kernelPK6__halfS1_S1_S1_S1_PKfPS_S4_S4_iif_param_4];
	ld.param.u64 	%rd23, [_Z21naive_backward_kernelPK6__halfS1_S1_S1_S1_PKfPS_S4_S4_iif_param_5];
	ld.param.u64 	%rd24, [_Z21naive_backward_kernelPK6__halfS1_S1_S1_S1_PKfPS_S4_S4_iif_param_6];
	ld.param.u64 	%rd25, [_Z21naive_backward_kernelPK6__halfS1_S1_S1_S1_PKfPS_S4_S4_iif_param_7];
	ld.param.u64 	%rd26, [_Z21naive_backward_kernelPK6__halfS1_S1_S1_S1_PKfPS_S4_S4_iif_param_8];
	ld.param.u32 	%r83, [_Z21naive_backward_kernelPK6__halfS1_S1_S1_S1_PKfPS_S4_S4_iif_param_9];
	ld.param.u32 	%r84, [_Z21naive_backward_kernelPK6__halfS1_S1_S1_S1_PKfPS_S4_S4_iif_param_10];
	ld.param.f32 	%f46, [_Z21naive_backward_kernelPK6__halfS1_S1_S1_S1_PKfPS_S4_S4_iif_param_11];
	cvta.to.global.u64 	%rd1, %rd26;
	cvta.to.global.u64 	%rd2, %rd24;
	cvta.to.global.u64 	%rd3, %rd20;
	cvta.to.global.u64 	%rd4, %rd22;
	cvta.to.global.u64 	%rd5, %rd23;
	cvta.to.global.u64 	%rd6, %rd21;
	cvta.to.global.u64 	%rd7, %rd25;
	mov.u32 	%r85, %ctaid.x;
	mov.u32 	%r86, %ntid.x;
	mov.u32 	%r87, %tid.x;
	mad.lo.s32 	%r1, %r85, %r86, %r87;
	setp.ge.s32 	%p1, %r1, %r83;
	setp.lt.s32 	%p2, %r84, 1;
	or.pred  	%p3, %p1, %p2;
	@%p3 bra 	$L__BB1_84;
	setp.lt.s32 	%p4, %r83, 1;
	mul.lo.s32 	%r2, %r84, %r1;
	@%p4 bra 	$L__BB1_15;
	add.s32 	%r3, %r83, -1;
	and.b32  	%r4, %r83, 7;
	and.b32  	%r5, %r83, 3;
	and.b32  	%r6, %r83, 2147483640;
	and.b32  	%r7, %r83, 1;
	mov.b32 	%r167, 0;
$L__BB1_3:
	setp.lt.u32 	%p13, %r3, 7;
	mov.f32 	%f312, 0f00000000;
	mov.b32 	%r170, 0;
	@%p13 bra 	$L__BB1_6;
	mov.f32 	%f312, 0f00000000;
	mov.b32 	%r168, 0;
$L__BB1_5:
	.pragma "nounroll";
	mad.lo.s32 	%r98, %r168, %r83, %r1;
	mul.wide.s32 	%rd35, %r98, 2;
	add.s64 	%rd36, %rd6, %rd35;
	ld.global.u16 	%rs8, [%rd36];
	// begin inline asm
	{  cvt.f32.f16 %f54, %rs8;}

	// end inline asm
	mad.lo.s32 	%r99, %r168, %r84, %r167;
	mul.wide.u32 	%rd37, %r99, 2;
	add.s64 	%rd38, %rd4, %rd37;
	ld.global.u16 	%rs9, [%rd38];
	// begin inline asm
	{  cvt.f32.f16 %f55, %rs9;}

	// end inline asm
	fma.rn.f32 	%f70, %f54, %f55, %f312;
	shl.b32 	%r100, %r83, 1;
	cvt.u64.u32 	%rd39, %r100;
	add.s64 	%rd40, %rd36, %rd39;
	ld.global.u16 	%rs10, [%rd40];
	// begin inline asm
	{  cvt.f32.f16 %f56, %rs10;}

	// end inline asm
	add.s32 	%r101, %r99, %r84;
	mul.wide.u32 	%rd41, %r101, 2;
	add.s64 	%rd42, %rd4, %rd41;
	ld.global.u16 	%rs11, [%rd42];
	// begin inline asm
	{  cvt.f32.f16 %f57, %rs11;}

	// end inline asm
	fma.rn.f32 	%f71, %f56, %f57, %f70;
	add.s64 	%rd43, %rd40, %rd39;
	ld.global.u16 	%rs12, [%rd43];
	// begin inline asm
	{  cvt.f32.f16 %f58, %rs12;}

	// end inline asm
	add.s32 	%r102, %r101, %r84;
	mul.wide.u32 	%rd44, %r102, 2;
	add.s64 	%rd45, %rd4, %rd44;
	ld.global.u16 	%rs13, [%rd45];
	// begin inline asm
	{  cvt.f32.f16 %f59, %rs13;}

	// end inline asm
	fma.rn.f32 	%f72, %f58, %f59, %f71;
	add.s64 	%rd46, %rd43, %rd39;
	ld.global.u16 	%rs14, [%rd46];
	// begin inline asm
	{  cvt.f32.f16 %f60, %rs14;}

	// end inline asm
	add.s32 	%r103, %r102, %r84;
	mul.wide.u32 	%rd47, %r103, 2;
	add.s64 	%rd48, %rd4, %rd47;
	ld.global.u16 	%rs15, [%rd48];
	// begin inline asm
	{  cvt.f32.f16 %f61, %rs15;}

	// end inline asm
	fma.rn.f32 	%f73, %f60, %f61, %f72;
	add.s64 	%rd49, %rd46, %rd39;
	ld.global.u16 	%rs16, [%rd49];
	// begin inline asm
	{  cvt.f32.f16 %f62, %rs16;}

	// end inline asm
	add.s32 	%r104, %r103, %r84;
	mul.wide.u32 	%rd50, %r104, 2;
	add.s64 	%rd51, %rd4, %rd50;
	ld.global.u16 	%rs17, [%rd51];
	// begin inline asm
	{  cvt.f32.f16 %f63, %rs17;}

	// end inline asm
	fma.rn.f32 	%f74, %f62, %f63, %f73;
	add.s64 	%rd52, %rd49, %rd39;
	ld.global.u16 	%rs18, [%rd52];
	// begin inline asm
	{  cvt.f32.f16 %f64, %rs18;}

	// end inline asm
	add.s32 	%r105, %r104, %r84;
	mul.wide.u32 	%rd53, %r105, 2;
	add.s64 	%rd54, %rd4, %rd53;
	ld.global.u16 	%rs19, [%rd54];
	// begin inline asm
	{  cvt.f32.f16 %f65, %rs19;}

	// end inline asm
	fma.rn.f32 	%f75, %f64, %f65, %f74;
	add.s64 	%rd55, %rd52, %rd39;
	ld.global.u16 	%rs20, [%rd55];
	// begin inline asm
	{  cvt.f32.f16 %f66, %rs20;}

	// end inline asm
	add.s32 	%r106, %r105, %r84;
	mul.wide.u32 	%rd56, %r106, 2;
	add.s64 	%rd57, %rd4, %rd56;
	ld.global.u16 	%rs21, [%rd57];
	// begin inline asm
	{  cvt.f32.f16 %f67, %rs21;}

	// end inline asm
	fma.rn.f32 	%f76, %f66, %f67, %f75;
	add.s64 	%rd58, %rd55, %rd39;
	ld.global.u16 	%rs22, [%rd58];
	// begin inline asm
	{  cvt.f32.f16 %f68, %rs22;}

	// end inline asm
	add.s32 	%r107, %r106, %r84;
	mul.wide.u32 	%rd59, %r107, 2;
	add.s64 	%rd60, %rd4, %rd59;
	ld.global.u16 	%rs23, [%rd60];
	// begin inline asm
	{  cvt.f32.f16 %f69, %rs23;}

	// end inline asm
	fma.rn.f32 	%f312, %f68, %f69, %f76;
	add.s32 	%r168, %r168, 8;
	setp.ne.s32 	%p14, %r168, %r6;
	mov.u32 	%r170, %r6;
	@%p14 bra 	$L__BB1_5;
$L__BB1_6:
	setp.eq.s32 	%p15, %r4, 0;
	@%p15 bra 	$L__BB1_14;
	add.s32 	%r108, %r4, -1;
	setp.lt.u32 	%p16, %r108, 3;
	@%p16 bra 	$L__BB1_9;
	mad.lo.s32 	%r109, %r170, %r83, %r1;
	mul.wide.s32 	%rd61, %r109, 2;
	add.s64 	%rd62, %rd6, %rd61;
	ld.global.u16 	%rs24, [%rd62];
	// begin inline asm
	{  cvt.f32.f16 %f78, %rs24;}

	// end inline asm
	mad.lo.s32 	%r110, %r170, %r84, %r167;
	mul.wide.u32 	%rd63, %r110, 2;
	add.s64 	%rd64, %rd4, %rd63;
	ld.global.u16 	%rs25, [%rd64];
	// begin inline asm
	{  cvt.f32.f16 %f79, %rs25;}

	// end inline asm
	fma.rn.f32 	%f86, %f78, %f79, %f312;
	shl.b32 	%r111, %r83, 1;
	cvt.u64.u32 	%rd65, %r111;
	add.s64 	%rd66, %rd62, %rd65;
	ld.global.u16 	%rs26, [%rd66];
	// begin inline asm
	{  cvt.f32.f16 %f80, %rs26;}

	// end inline asm
	add.s32 	%r112, %r110, %r84;
	mul.wide.u32 	%rd67, %r112, 2;
	add.s64 	%rd68, %rd4, %rd67;
	ld.global.u16 	%rs27, [%rd68];
	// begin inline asm
	{  cvt.f32.f16 %f81, %rs27;}

	// end inline asm
	fma.rn.f32 	%f87, %f80, %f81, %f86;
	add.s64 	%rd69, %rd66, %rd65;
	ld.global.u16 	%rs28, [%rd69];
	// begin inline asm
	{  cvt.f32.f16 %f82, %rs28;}

	// end inline asm
	add.s32 	%r113, %r112, %r84;
	mul.wide.u32 	%rd70, %r113, 2;
	add.s64 	%rd71, %rd4, %rd70;
	ld.global.u16 	%rs29, [%rd71];
	// begin inline asm
	{  cvt.f32.f16 %f83, %rs29;}

	// end inline asm
	fma.rn.f32 	%f88, %f82, %f83, %f87;
	add.s64 	%rd72, %rd69, %rd65;
	ld.global.u16 	%rs30, [%rd72];
	// begin inline asm
	{  cvt.f32.f16 %f84, %rs30;}

	// end inline asm
	add.s32 	%r114, %r113, %r84;
	mul.wide.u32 	%rd73, %r114, 2;
	add.s64 	%rd74, %rd4, %rd73;
	ld.global.u16 	%rs31, [%rd74];
	// begin inline asm
	{  cvt.f32.f16 %f85, %rs31;}

	// end inline asm
	fma.rn.f32 	%f312, %f84, %f85, %f88;
	add.s32 	%r170, %r170, 4;
$L__BB1_9:
	setp.eq.s32 	%p17, %r5, 0;
	@%p17 bra 	$L__BB1_14;
	setp.eq.s32 	%p18, %r5, 1;
	@%p18 bra 	$L__BB1_12;
	mad.lo.s32 	%r115, %r170, %r83, %r1;
	mul.wide.s32 	%rd75, %r115, 2;
	add.s64 	%rd76, %rd6, %rd75;
	ld.global.u16 	%rs32, [%rd76];
	// begin inline asm
	{  cvt.f32.f16 %f90, %rs32;}

	// end inline asm
	mad.lo.s32 	%r116, %r170, %r84, %r167;
	mul.wide.u32 	%rd77, %r116, 2;
	add.s64 	%rd78, %rd4, %rd77;
	ld.global.u16 	%rs33, [%rd78];
	// begin inline asm
	{  cvt.f32.f16 %f91, %rs33;}

	// end inline asm
	fma.rn.f32 	%f94, %f90, %f91, %f312;
	shl.b32 	%r117, %r83, 1;
	cvt.u64.u32 	%rd79, %r117;
	add.s64 	%rd80, %rd76, %rd79;
	ld.global.u16 	%rs34, [%rd80];
	// begin inline asm
	{  cvt.f32.f16 %f92, %rs34;}

	// end inline asm
	add.s32 	%r118, %r116, %r84;
	mul.wide.u32 	%rd81, %r118, 2;
	add.s64 	%rd82, %rd4, %rd81;
	ld.global.u16 	%rs35, [%rd82];
	// begin inline asm
	{  cvt.f32.f16 %f93, %rs35;}

	// end inline asm
	fma.rn.f32 	%f312, %f92, %f93, %f94;
	add.s32 	%r170, %r170, 2;
$L__BB1_12:
	setp.eq.s32 	%p19, %r7, 0;
	@%p19 bra 	$L__BB1_14;
	mad.lo.s32 	%r119, %r170, %r83, %r1;
	mul.wide.s32 	%rd83, %r119, 2;
	add.s64 	%rd84, %rd6, %rd83;
	ld.global.u16 	%rs36, [%rd84];
	// begin inline asm
	{  cvt.f32.f16 %f95, %rs36;}

	// end inline asm
	mad.lo.s32 	%r120, %r170, %r84, %r167;
	mul.wide.u32 	%rd85, %r120, 2;
	add.s64 	%rd86, %rd4, %rd85;
	ld.global.u16 	%rs37, [%rd86];
	// begin inline asm
	{  cvt.f32.f16 %f96, %rs37;}

	// end inline asm
	fma.rn.f32 	%f312, %f95, %f96, %f312;
$L__BB1_14:
	// begin inline asm
	{  cvt.rn.f16.f32 %rs38, %f312;}

	// end inline asm
	add.s32 	%r121, %r167, %r2;
	mul.wide.s32 	%rd87, %r121, 2;
	add.s64 	%rd88, %rd1, %rd87;
	st.global.u16 	[%rd88], %rs38;
	add.s32 	%r167, %r167, 1;
	setp.eq.s32 	%p20, %r167, %r84;
	@%p20 bra 	$L__BB1_26;
	bra.uni 	$L__BB1_3;
$L__BB1_15:
	and.b32  	%r17, %r84, 7;
	setp.lt.u32 	%p5, %r84, 8;
	mov.b32 	%r174, 0;
	@%p5 bra 	$L__BB1_18;
	and.b32  	%r174, %r84, 2147483640;
	mov.f32 	%f47, 0f00000000;
	// begin inline asm
	{  cvt.rn.f16.f32 %rs4, %f47;}

	// end inline asm
	mov.b32 	%r172, 0;
$L__BB1_17:
	.pragma "nounroll";
	add.s32 	%r90, %r172, %r2;
	mul.wide.s32 	%rd27, %r90, 2;
	add.s64 	%rd28, %rd1, %rd27;
	st.global.u16 	[%rd28], %rs4;
	st.global.u16 	[%rd28+2], %rs4;
	st.global.u16 	[%rd28+4], %rs4;
	st.global.u16 	[%rd28+6], %rs4;
	st.global.u16 	[%rd28+8], %rs4;
	st.global.u16 	[%rd28+10], %rs4;
	st.global.u16 	[%rd28+12], %rs4;
	st.global.u16 	[%rd28+14], %rs4;
	add.s32 	%r172, %r172, 8;
	setp.ne.s32 	%p6, %r172, %r174;
	@%p6 bra 	$L__BB1_17;
$L__BB1_18:
	setp.eq.s32 	%p7, %r17, 0;
	@%p7 bra 	$L__BB1_26;
	and.b32  	%r22, %r84, 3;
	setp.lt.u32 	%p8, %r17, 4;
	@%p8 bra 	$L__BB1_21;
	mov.f32 	%f48, 0f00000000;
	// begin inline asm
	{  cvt.rn.f16.f32 %rs5, %f48;}

	// end inline asm
	add.s32 	%r91, %r174, %r2;
	mul.wide.s32 	%rd29, %r91, 2;
	add.s64 	%rd30, %rd1, %rd29;
	st.global.u16 	[%rd30], %rs5;
	st.global.u16 	[%rd30+2], %rs5;
	st.global.u16 	[%rd30+4], %rs5;
	st.global.u16 	[%rd30+6], %rs5;
	add.s32 	%r174, %r174, 4;
$L__BB1_21:
	setp.eq.s32 	%p9, %r22, 0;
	@%p9 bra 	$L__BB1_26;
	setp.eq.s32 	%p10, %r22, 1;
	@%p10 bra 	$L__BB1_24;
	mov.f32 	%f49, 0f00000000;
	// begin inline asm
	{  cvt.rn.f16.f32 %rs6, %f49;}

	// end inline asm
	add.s32 	%r92, %r174, %r2;
	mul.wide.s32 	%rd31, %r92, 2;
	add.s64 	%rd32, %rd1, %rd31;
	st.global.u16 	[%rd32], %rs6;
	st.global.u16 	[%rd32+2], %rs6;
	add.s32 	%r174, %r174, 2;
$L__BB1_24:
	and.b32  	%r93, %r84, 1;
	setp.eq.b32 	%p11, %r93, 1;
	not.pred 	%p12, %p11;
	@%p12 bra 	$L__BB1_26;
	mov.f32 	%f50, 0f00000000;
	// begin inline asm
	{  cvt.rn.f16.f32 %rs7, %f50;}

	// end inline asm
	add.s32 	%r94, %r174, %r2;
	mul.wide.s32 	%rd33, %r94, 2;
	add.s64 	%rd34, %rd1, %rd33;
	st.global.u16 	[%rd34], %rs7;
$L__BB1_26:
	setp.lt.s32 	%p21, %r83, 1;
	@%p21 bra 	$L__BB1_44;
	and.b32  	%r27, %r84, 15;
	and.b32  	%r28, %r84, 7;
	and.b32  	%r29, %r84, 2147483632;
	and.b32  	%r30, %r84, 3;
	cvta.to.global.u64 	%rd8, %rd19;
	mul.lo.s32 	%r31, %r83, %r1;
	mov.b32 	%r176, 0;
	mul.wide.s32 	%rd97, %r1, 4;
	add.s64 	%rd98, %rd5, %rd97;
$L__BB1_28:
	ld.global.f32 	%f13, [%rd98];
	mov.f32 	%f313, 0f00000000;
	mov.b32 	%r177, 0;
$L__BB1_29:
	setp.lt.u32 	%p30, %r84, 16;
	mul.lo.s32 	%r34, %r177, %r84;
	mov.f32 	%f321, 0f00000000;
	mov.b32 	%r180, 0;
	@%p30 bra 	$L__BB1_32;
	mov.f32 	%f321, 0f00000000;
	mov.b32 	%r178, 0;
$L__BB1_31:
	.pragma "nounroll";
	add.s32 	%r133, %r178, %r2;
	mul.wide.s32 	%rd99, %r133, 2;
	add.s64 	%rd100, %rd4, %rd99;
	ld.global.u16 	%rs43, [%rd100];
	// begin inline asm
	{  cvt.f32.f16 %f106, %rs43;}

	// end inline asm
	add.s32 	%r134, %r178, %r34;
	mul.wide.u32 	%rd101, %r134, 2;
	add.s64 	%rd102, %rd3, %rd101;
	ld.global.u16 	%rs44, [%rd102];
	// begin inline asm
	{  cvt.f32.f16 %f107, %rs44;}

	// end inline asm
	fma.rn.f32 	%f138, %f106, %f107, %f321;
	ld.global.u16 	%rs45, [%rd100+2];
	// begin inline asm
	{  cvt.f32.f16 %f108, %rs45;}

	// end inline asm
	ld.global.u16 	%rs46, [%rd102+2];
	// begin inline asm
	{  cvt.f32.f16 %f109, %rs46;}

	// end inline asm
	fma.rn.f32 	%f139, %f108, %f109, %f138;
	ld.global.u16 	%rs47, [%rd100+4];
	// begin inline asm
	{  cvt.f32.f16 %f110, %rs47;}

	// end inline asm
	ld.global.u16 	%rs48, [%rd102+4];
	// begin inline asm
	{  cvt.f32.f16 %f111, %rs48;}

	// end inline asm
	fma.rn.f32 	%f140, %f110, %f111, %f139;
	ld.global.u16 	%rs49, [%rd100+6];
	// begin inline asm
	{  cvt.f32.f16 %f112, %rs49;}

	// end inline asm
	ld.global.u16 	%rs50, [%rd102+6];
	// begin inline asm
	{  cvt.f32.f16 %f113, %rs50;}

	// end inline asm
	fma.rn.f32 	%f141, %f112, %f113, %f140;
	ld.global.u16 	%rs51, [%rd100+8];
	// begin inline asm
	{  cvt.f32.f16 %f114, %rs51;}

	// end inline asm
	ld.global.u16 	%rs52, [%rd102+8];
	// begin inline asm
	{  cvt.f32.f16 %f115, %rs52;}

	// end inline asm
	fma.rn.f32 	%f142, %f114, %f115, %f141;
	ld.global.u16 	%rs53, [%rd100+10];
	// begin inline asm
	{  cvt.f32.f16 %f116, %rs53;}

	// end inline asm
	ld.global.u16 	%rs54, [%rd102+10];
	// begin inline asm
	{  cvt.f32.f16 %f117, %rs54;}

	// end inline asm
	fma.rn.f32 	%f143, %f116, %f117, %f142;
	ld.global.u16 	%rs55, [%rd100+12];
	// begin inline asm
	{  cvt.f32.f16 %f118, %rs55;}

	// end inline asm
	ld.global.u16 	%rs56, [%rd102+12];
	// begin inline asm
	{  cvt.f32.f16 %f119, %rs56;}

	// end inline asm
	fma.rn.f32 	%f144, %f118, %f119, %f143;
	ld.global.u16 	%rs57, [%rd100+14];
	// begin inline asm
	{  cvt.f32.f16 %f120, %rs57;}

	// end inline asm
	ld.global.u16 	%rs58, [%rd102+14];
	// begin inline asm
	{  cvt.f32.f16 %f121, %rs58;}

	// end inline asm
	fma.rn.f32 	%f145, %f120, %f121, %f144;
	ld.global.u16 	%rs59, [%rd100+16];
	// begin inline asm
	{  cvt.f32.f16 %f122, %rs59;}

	// end inline asm
	ld.global.u16 	%rs60, [%rd102+16];
	// begin inline asm
	{  cvt.f32.f16 %f123, %rs60;}

	// end inline asm
	fma.rn.f32 	%f146, %f122, %f123, %f145;
	ld.global.u16 	%rs61, [%rd100+18];
	// begin inline asm
	{  cvt.f32.f16 %f124, %rs61;}

	// end inline asm
	ld.global.u16 	%rs62, [%rd102+18];
	// begin inline asm
	{  cvt.f32.f16 %f125, %rs62;}

	// end inline asm
	fma.rn.f32 	%f147, %f124, %f125, %f146;
	ld.global.u16 	%rs63, [%rd100+20];
	// begin inline asm
	{  cvt.f32.f16 %f126, %rs63;}

	// end inline asm
	ld.global.u16 	%rs64, [%rd102+20];
	// begin inline asm
	{  cvt.f32.f16 %f127, %rs64;}

	// end inline asm
	fma.rn.f32 	%f148, %f126, %f127, %f147;
	ld.global.u16 	%rs65, [%rd100+22];
	// begin inline asm
	{  cvt.f32.f16 %f128, %rs65;}

	// end inline asm
	ld.global.u16 	%rs66, [%rd102+22];
	// begin inline asm
	{  cvt.f32.f16 %f129, %rs66;}

	// end inline asm
	fma.rn.f32 	%f149, %f128, %f129, %f148;
	ld.global.u16 	%rs67, [%rd100+24];
	// begin inline asm
	{  cvt.f32.f16 %f130, %rs67;}

	// end inline asm
	ld.global.u16 	%rs68, [%rd102+24];
	// begin inline asm
	{  cvt.f32.f16 %f131, %rs68;}

	// end inline asm
	fma.rn.f32 	%f150, %f130, %f131, %f149;
	ld.global.u16 	%rs69, [%rd100+26];
	// begin inline asm
	{  cvt.f32.f16 %f132, %rs69;}

	// end inline asm
	ld.global.u16 	%rs70, [%rd102+26];
	// begin inline asm
	{  cvt.f32.f16 %f133, %rs70;}

	// end inline asm
	fma.rn.f32 	%f151, %f132, %f133, %f150;
	ld.global.u16 	%rs71, [%rd100+28];
	// begin inline asm
	{  cvt.f32.f16 %f134, %rs71;}

	// end inline asm
	ld.global.u16 	%rs72, [%rd102+28];
	// begin inline asm
	{  cvt.f32.f16 %f135, %rs72;}

	// end inline asm
	fma.rn.f32 	%f152, %f134, %f135, %f151;
	ld.global.u16 	%rs73, [%rd100+30];
	// begin inline asm
	{  cvt.f32.f16 %f136, %rs73;}

	// end inline asm
	ld.global.u16 	%rs74, [%rd102+30];
	// begin inline asm
	{  cvt.f32.f16 %f137, %rs74;}

	// end inline asm
	fma.rn.f32 	%f321, %f136, %f137, %f152;
	add.s32 	%r178, %r178, 16;
	setp.ne.s32 	%p31, %r178, %r29;
	mov.u32 	%r180, %r29;
	@%p31 bra 	$L__BB1_31;
$L__BB1_32:
	setp.eq.s32 	%p32, %r27, 0;
	@%p32 bra 	$L__BB1_42;
	add.s32 	%r135, %r27, -1;
	setp.lt.u32 	%p33, %r135, 7;
	@%p33 bra 	$L__BB1_35;
	add.s32 	%r136, %r180, %r2;
	mul.wide.s32 	%rd103, %r136, 2;
	add.s64 	%rd104, %rd4, %rd103;
	ld.global.u16 	%rs75, [%rd104];
	// begin inline asm
	{  cvt.f32.f16 %f154, %rs75;}

	// end inline asm
	add.s32 	%r137, %r180, %r34;
	mul.wide.u32 	%rd105, %r137, 2;
	add.s64 	%rd106, %rd3, %rd105;
	ld.global.u16 	%rs76, [%rd106];
	// begin inline asm
	{  cvt.f32.f16 %f155, %rs76;}

	// end inline asm
	fma.rn.f32 	%f170, %f154, %f155, %f321;
	ld.global.u16 	%rs77, [%rd104+2];
	// begin inline asm
	{  cvt.f32.f16 %f156, %rs77;}

	// end inline asm
	cvt.u64.u32 	%rd107, %r34;
	cvt.u64.u32 	%rd108, %r180;
	add.s64 	%rd109, %rd108, %rd107;
	shl.b64 	%rd110, %rd109, 1;
	add.s64 	%rd111, %rd3, %rd110;
	ld.global.u16 	%rs78, [%rd111+2];
	// begin inline asm
	{  cvt.f32.f16 %f157, %rs78;}

	// end inline asm
	fma.rn.f32 	%f171, %f156, %f157, %f170;
	ld.global.u16 	%rs79, [%rd104+4];
	// begin inline asm
	{  cvt.f32.f16 %f158, %rs79;}

	// end inline asm
	ld.global.u16 	%rs80, [%rd111+4];
	// begin inline asm
	{  cvt.f32.f16 %f159, %rs80;}

	// end inline asm
	fma.rn.f32 	%f172, %f158, %f159, %f171;
	ld.global.u16 	%rs81, [%rd104+6];
	// begin inline asm
	{  cvt.f32.f16 %f160, %rs81;}

	// end inline asm
	ld.global.u16 	%rs82, [%rd111+6];
	// begin inline asm
	{  cvt.f32.f16 %f161, %rs82;}

	// end inline asm
	fma.rn.f32 	%f173, %f160, %f161, %f172;
	ld.global.u16 	%rs83, [%rd104+8];
	// begin inline asm
	{  cvt.f32.f16 %f162, %rs83;}

	// end inline asm
	ld.global.u16 	%rs84, [%rd111+8];
	// begin inline asm
	{  cvt.f32.f16 %f163, %rs84;}

	// end inline asm
	fma.rn.f32 	%f174, %f162, %f163, %f173;
	ld.global.u16 	%rs85, [%rd104+10];
	// begin inline asm
	{  cvt.f32.f16 %f164, %rs85;}

	// end inline asm
	ld.global.u16 	%rs86, [%rd111+10];
	// begin inline asm
	{  cvt.f32.f16 %f165, %rs86;}

	// end inline asm
	fma.rn.f32 	%f175, %f164, %f165, %f174;
	ld.global.u16 	%rs87, [%rd104+12];
	// begin inline asm
	{  cvt.f32.f16 %f166, %rs87;}

	// end inline asm
	ld.global.u16 	%rs88, [%rd111+12];
	// begin inline asm
	{  cvt.f32.f16 %f167, %rs88;}

	// end inline asm
	fma.rn.f32 	%f176, %f166, %f167, %f175;
	ld.global.u16 	%rs89, [%rd104+14];
	// begin inline asm
	{  cvt.f32.f16 %f168, %rs89;}

	// end inline asm
	ld.global.u16 	%rs90, [%rd111+14];
	// begin inline asm
	{  cvt.f32.f16 %f169, %rs90;}

	// end inline asm
	fma.rn.f32 	%f321, %f168, %f169, %f176;
	add.s32 	%r180, %r180, 8;
$L__BB1_35:
	setp.eq.s32 	%p34, %r28, 0;
	@%p34 bra 	$L__BB1_42;
	add.s32 	%r138, %r28, -1;
	setp.lt.u32 	%p35, %r138, 3;
	@%p35 bra 	$L__BB1_38;
	add.s32 	%r139, %r180, %r2;
	mul.wide.s32 	%rd112, %r139, 2;
	add.s64 	%rd113, %rd4, %rd112;
	ld.global.u16 	%rs91, [%rd113];
	// begin inline asm
	{  cvt.f32.f16 %f178, %rs91;}

	// end inline asm
	add.s32 	%r140, %r180, %r34;
	mul.wide.u32 	%rd114, %r140, 2;
	add.s64 	%rd115, %rd3, %rd114;
	ld.global.u16 	%rs92, [%rd115];
	// begin inline asm
	{  cvt.f32.f16 %f179, %rs92;}

	// end inline asm
	fma.rn.f32 	%f186, %f178, %f179, %f321;
	ld.global.u16 	%rs93, [%rd113+2];
	// begin inline asm
	{  cvt.f32.f16 %f180, %rs93;}

	// end inline asm
	cvt.u64.u32 	%rd116, %r34;
	cvt.u64.u32 	%rd117, %r180;
	add.s64 	%rd118, %rd117, %rd116;
	shl.b64 	%rd119, %rd118, 1;
	add.s64 	%rd120, %rd3, %rd119;
	ld.global.u16 	%rs94, [%rd120+2];
	// begin inline asm
	{  cvt.f32.f16 %f181, %rs94;}

	// end inline asm
	fma.rn.f32 	%f187, %f180, %f181, %f186;
	ld.global.u16 	%rs95, [%rd113+4];
	// begin inline asm
	{  cvt.f32.f16 %f182, %rs95;}

	// end inline asm
	ld.global.u16 	%rs96, [%rd120+4];
	// begin inline asm
	{  cvt.f32.f16 %f183, %rs96;}

	// end inline asm
	fma.rn.f32 	%f188, %f182, %f183, %f187;
	ld.global.u16 	%rs97, [%rd113+6];
	// begin inline asm
	{  cvt.f32.f16 %f184, %rs97;}

	// end inline asm
	ld.global.u16 	%rs98, [%rd120+6];
	// begin inline asm
	{  cvt.f32.f16 %f185, %rs98;}

	// end inline asm
	fma.rn.f32 	%f321, %f184, %f185, %f188;
	add.s32 	%r180, %r180, 4;
$L__BB1_38:
	setp.eq.s32 	%p36, %r30, 0;
	@%p36 bra 	$L__BB1_42;
	setp.eq.s32 	%p37, %r30, 1;
	add.s32 	%r141, %r180, %r2;
	mul.wide.s32 	%rd121, %r141, 2;
	add.s64 	%rd9, %rd4, %rd121;
	ld.global.u16 	%rs99, [%rd9];
	// begin inline asm
	{  cvt.f32.f16 %f189, %rs99;}

	// end inline asm
	add.s32 	%r142, %r180, %r34;
	mul.wide.u32 	%rd122, %r142, 2;
	add.s64 	%rd123, %rd3, %rd122;
	ld.global.u16 	%rs100, [%rd123];
	// begin inline asm
	{  cvt.f32.f16 %f190, %rs100;}

	// end inline asm
	fma.rn.f32 	%f321, %f189, %f190, %f321;
	@%p37 bra 	$L__BB1_42;
	setp.eq.s32 	%p38, %r30, 2;
	ld.global.u16 	%rs101, [%rd9+2];
	// begin inline asm
	{  cvt.f32.f16 %f191, %rs101;}

	// end inline asm
	cvt.u64.u32 	%rd124, %r34;
	cvt.u64.u32 	%rd125, %r180;
	add.s64 	%rd126, %rd125, %rd124;
	shl.b64 	%rd127, %rd126, 1;
	add.s64 	%rd10, %rd3, %rd127;
	ld.global.u16 	%rs102, [%rd10+2];
	// begin inline asm
	{  cvt.f32.f16 %f192, %rs102;}

	// end inline asm
	fma.rn.f32 	%f321, %f191, %f192, %f321;
	@%p38 bra 	$L__BB1_42;
	ld.global.u16 	%rs103, [%rd9+4];
	// begin inline asm
	{  cvt.f32.f16 %f193, %rs103;}

	// end inline asm
	ld.global.u16 	%rs104, [%rd10+4];
	// begin inline asm
	{  cvt.f32.f16 %f194, %rs104;}

	// end inline asm
	fma.rn.f32 	%f321, %f193, %f194, %f321;
$L__BB1_42:
	add.s32 	%r143, %r177, %r31;
	mul.wide.s32 	%rd128, %r143, 2;
	add.s64 	%rd129, %rd6, %rd128;
	ld.global.u16 	%rs105, [%rd129];
	// begin inline asm
	{  cvt.f32.f16 %f195, %rs105;}

	// end inline asm
	sub.f32 	%f197, %f321, %f13;
	mul.f32 	%f198, %f195, %f197;
	mul.f32 	%f199, %f46, %f198;
	add.s32 	%r144, %r34, %r176;
	mul.wide.u32 	%rd130, %r144, 2;
	add.s64 	%rd131, %rd8, %rd130;
	ld.global.u16 	%rs106, [%rd131];
	// begin inline asm
	{  cvt.f32.f16 %f196, %rs106;}

	// end inline asm
	fma.rn.f32 	%f313, %f196, %f199, %f313;
	add.s32 	%r177, %r177, 1;
	setp.ne.s32 	%p39, %r177, %r83;
	@%p39 bra 	$L__BB1_29;
	// begin inline asm
	{  cvt.rn.f16.f32 %rs107, %f313;}

	// end inline asm
	add.s32 	%r145, %r176, %r2;
	mul.wide.s32 	%rd132, %r145, 2;
	add.s64 	%rd133, %rd2, %rd132;
	st.global.u16 	[%rd133], %rs107;
	add.s32 	%r176, %r176, 1;
	setp.eq.s32 	%p40, %r176, %r84;
	@%p40 bra 	$L__BB1_55;
	bra.uni 	$L__BB1_28;
$L__BB1_44:
	and.b32  	%r44, %r84, 7;
	setp.lt.u32 	%p22, %r84, 8;
	mov.b32 	%r184, 0;
	@%p22 bra 	$L__BB1_47;
	and.b32  	%r184, %r84, 2147483640;
	mov.f32 	%f98, 0f00000000;
	// begin inline asm
	{  cvt.rn.f16.f32 %rs39, %f98;}

	// end inline asm
	mov.b32 	%r182, 0;
$L__BB1_46:
	.pragma "nounroll";
	add.s32 	%r124, %r182, %r2;
	mul.wide.s32 	%rd89, %r124, 2;
	add.s64 	%rd90, %rd2, %rd89;
	st.global.u16 	[%rd90], %rs39;
	st.global.u16 	[%rd90+2], %rs39;
	st.global.u16 	[%rd90+4], %rs39;
	st.global.u16 	[%rd90+6], %rs39;
	st.global.u16 	[%rd90+8], %rs39;
	st.global.u16 	[%rd90+10], %rs39;
	st.global.u16 	[%rd90+12], %rs39;
	st.global.u16 	[%rd90+14], %rs39;
	add.s32 	%r182, %r182, 8;
	setp.ne.s32 	%p23, %r182, %r184;
	@%p23 bra 	$L__BB1_46;
$L__BB1_47:
	setp.eq.s32 	%p24, %r44, 0;
	@%p24 bra 	$L__BB1_55;
	and.b32  	%r49, %r84, 3;
	setp.lt.u32 	%p25, %r44, 4;
	@%p25 bra 	$L__BB1_50;
	mov.f32 	%f99, 0f00000000;
	// begin inline asm
	{  cvt.rn.f16.f32 %rs40, %f99;}

	// end inline asm
	add.s32 	%r125, %r184, %r2;
	mul.wide.s32 	%rd91, %r125, 2;
	add.s64 	%rd92, %rd2, %rd91;
	st.global.u16 	[%rd92], %rs40;
	st.global.u16 	[%rd92+2], %rs40;
	st.global.u16 	[%rd92+4], %rs40;
	st.global.u16 	[%rd92+6], %rs40;
	add.s32 	%r184, %r184, 4;
$L__BB1_50:
	setp.eq.s32 	%p26, %r49, 0;
	@%p26 bra 	$L__BB1_55;
	setp.eq.s32 	%p27, %r49, 1;
	@%p27 bra 	$L__BB1_53;
	mov.f32 	%f100, 0f00000000;
	// begin inline asm
	{  cvt.rn.f16.f32 %rs41, %f100;}

	// end inline asm
	add.s32 	%r126, %r184, %r2;
	mul.wide.s32 	%rd93, %r126, 2;
	add.s64 	%rd94, %rd2, %rd93;
	st.global.u16 	[%rd94], %rs41;
	st.global.u16 	[%rd94+2], %rs41;
	add.s32 	%r184, %r184, 2;
$L__BB1_53:
	and.b32  	%r127, %r84, 1;
	setp.eq.b32 	%p28, %r127, 1;
	not.pred 	%p29, %p28;
	@%p29 bra 	$L__BB1_55;
	mov.f32 	%f101, 0f00000000;
	// begin inline asm
	{  cvt.rn.f16.f32 %rs42, %f101;}

	// end inline asm
	add.s32 	%r128, %r184, %r2;
	mul.wide.s32 	%rd95, %r128, 2;
	add.s64 	%rd96, %rd2, %rd95;
	st.global.u16 	[%rd96], %rs42;
$L__BB1_55:
	setp.lt.s32 	%p41, %r83, 1;
	@%p41 bra 	$L__BB1_73;
	ld.param.u64 	%rd179, [_Z21naive_backward_kernelPK6__halfS1_S1_S1_S1_PKfPS_S4_S4_iif_param_0];
	and.b32  	%r54, %r84, 15;
	and.b32  	%r55, %r84, 7;
	and.b32  	%r56, %r84, 2147483632;
	and.b32  	%r57, %r84, 3;
	neg.s32 	%r58, %r56;
	add.s64 	%rd11, %rd3, 16;
	cvta.to.global.u64 	%rd12, %rd179;
	mov.b32 	%r186, 0;
$L__BB1_57:
	mov.f32 	%f322, 0f00000000;
	mov.b32 	%r187, 0;
$L__BB1_58:
	setp.lt.u32 	%p50, %r84, 16;
	mul.lo.s32 	%r61, %r187, %r84;
	mov.f32 	%f330, 0f00000000;
	mov.b32 	%r191, 0;
	@%p50 bra 	$L__BB1_61;
	mul.wide.u32 	%rd142, %r61, 2;
	add.s64 	%rd143, %rd4, %rd142;
	add.s64 	%rd180, %rd143, 16;
	mov.f32 	%f330, 0f00000000;
	mov.u32 	%r188, %r2;
	mov.u32 	%r189, %r58;
$L__BB1_60:
	.pragma "nounroll";
	mul.wide.s32 	%rd144, %r188, 2;
	add.s64 	%rd145, %rd11, %rd144;
	ld.global.u16 	%rs112, [%rd180+-16];
	// begin inline asm
	{  cvt.f32.f16 %f209, %rs112;}

	// end inline asm
	ld.global.u16 	%rs113, [%rd145+-16];
	// begin inline asm
	{  cvt.f32.f16 %f210, %rs113;}

	// end inline asm
	fma.rn.f32 	%f241, %f209, %f210, %f330;
	ld.global.u16 	%rs114, [%rd180+-14];
	// begin inline asm
	{  cvt.f32.f16 %f211, %rs114;}

	// end inline asm
	ld.global.u16 	%rs115, [%rd145+-14];
	// begin inline asm
	{  cvt.f32.f16 %f212, %rs115;}

	// end inline asm
	fma.rn.f32 	%f242, %f211, %f212, %f241;
	ld.global.u16 	%rs116, [%rd180+-12];
	// begin inline asm
	{  cvt.f32.f16 %f213, %rs116;}

	// end inline asm
	ld.global.u16 	%rs117, [%rd145+-12];
	// begin inline asm
	{  cvt.f32.f16 %f214, %rs117;}

	// end inline asm
	fma.rn.f32 	%f243, %f213, %f214, %f242;
	ld.global.u16 	%rs118, [%rd180+-10];
	// begin inline asm
	{  cvt.f32.f16 %f215, %rs118;}

	// end inline asm
	ld.global.u16 	%rs119, [%rd145+-10];
	// begin inline asm
	{  cvt.f32.f16 %f216, %rs119;}

	// end inline asm
	fma.rn.f32 	%f244, %f215, %f216, %f243;
	ld.global.u16 	%rs120, [%rd180+-8];
	// begin inline asm
	{  cvt.f32.f16 %f217, %rs120;}

	// end inline asm
	ld.global.u16 	%rs121, [%rd145+-8];
	// begin inline asm
	{  cvt.f32.f16 %f218, %rs121;}

	// end inline asm
	fma.rn.f32 	%f245, %f217, %f218, %f244;
	ld.global.u16 	%rs122, [%rd180+-6];
	// begin inline asm
	{  cvt.f32.f16 %f219, %rs122;}

	// end inline asm
	ld.global.u16 	%rs123, [%rd145+-6];
	// begin inline asm
	{  cvt.f32.f16 %f220, %rs123;}

	// end inline asm
	fma.rn.f32 	%f246, %f219, %f220, %f245;
	ld.global.u16 	%rs124, [%rd180+-4];
	// begin inline asm
	{  cvt.f32.f16 %f221, %rs124;}

	// end inline asm
	ld.global.u16 	%rs125, [%rd145+-4];
	// begin inline asm
	{  cvt.f32.f16 %f222, %rs125;}

	// end inline asm
	fma.rn.f32 	%f247, %f221, %f222, %f246;
	ld.global.u16 	%rs126, [%rd180+-2];
	// begin inline asm
	{  cvt.f32.f16 %f223, %rs126;}

	// end inline asm
	ld.global.u16 	%rs127, [%rd145+-2];
	// begin inline asm
	{  cvt.f32.f16 %f224, %rs127;}

	// end inline asm
	fma.rn.f32 	%f248, %f223, %f224, %f247;
	ld.global.u16 	%rs128, [%rd180];
	// begin inline asm
	{  cvt.f32.f16 %f225, %rs128;}

	// end inline asm
	ld.global.u16 	%rs129, [%rd145];
	// begin inline asm
	{  cvt.f32.f16 %f226, %rs129;}

	// end inline asm
	fma.rn.f32 	%f249, %f225, %f226, %f248;
	ld.global.u16 	%rs130, [%rd180+2];
	// begin inline asm
	{  cvt.f32.f16 %f227, %rs130;}

	// end inline asm
	ld.global.u16 	%rs131, [%rd145+2];
	// begin inline asm
	{  cvt.f32.f16 %f228, %rs131;}

	// end inline asm
	fma.rn.f32 	%f250, %f227, %f228, %f249;
	ld.global.u16 	%rs132, [%rd180+4];
	// begin inline asm
	{  cvt.f32.f16 %f229, %rs132;}

	// end inline asm
	ld.global.u16 	%rs133, [%rd145+4];
	// begin inline asm
	{  cvt.f32.f16 %f230, %rs133;}

	// end inline asm
	fma.rn.f32 	%f251, %f229, %f230, %f250;
	ld.global.u16 	%rs134, [%rd180+6];
	// begin inline asm
	{  cvt.f32.f16 %f231, %rs134;}

	// end inline asm
	ld.global.u16 	%rs135, [%rd145+6];
	// begin inline asm
	{  cvt.f32.f16 %f232, %rs135;}

	// end inline asm
	fma.rn.f32 	%f252, %f231, %f232, %f251;
	ld.global.u16 	%rs136, [%rd180+8];
	// begin inline asm
	{  cvt.f32.f16 %f233, %rs136;}

	// end inline asm
	ld.global.u16 	%rs137, [%rd145+8];
	// begin inline asm
	{  cvt.f32.f16 %f234, %rs137;}

	// end inline asm
	fma.rn.f32 	%f253, %f233, %f234, %f252;
	ld.global.u16 	%rs138, [%rd180+10];
	// begin inline asm
	{  cvt.f32.f16 %f235, %rs138;}

	// end inline asm
	ld.global.u16 	%rs139, [%rd145+10];
	// begin inline asm
	{  cvt.f32.f16 %f236, %rs139;}

	// end inline asm
	fma.rn.f32 	%f254, %f235, %f236, %f253;
	ld.global.u16 	%rs140, [%rd180+12];
	// begin inline asm
	{  cvt.f32.f16 %f237, %rs140;}

	// end inline asm
	ld.global.u16 	%rs141, [%rd145+12];
	// begin inline asm
	{  cvt.f32.f16 %f238, %rs141;}

	// end inline asm
	fma.rn.f32 	%f255, %f237, %f238, %f254;
	ld.global.u16 	%rs142, [%rd180+14];
	// begin inline asm
	{  cvt.f32.f16 %f239, %rs142;}

	// end inline asm
	ld.global.u16 	%rs143, [%rd145+14];
	// begin inline asm
	{  cvt.f32.f16 %f240, %rs143;}

	// end inline asm
	fma.rn.f32 	%f330, %f239, %f240, %f255;
	add.s32 	%r189, %r189, 16;
	add.s64 	%rd180, %rd180, 32;
	add.s32 	%r188, %r188, 16;
	setp.ne.s32 	%p51, %r189, 0;
	mov.u32 	%r191, %r56;
	@%p51 bra 	$L__BB1_60;
$L__BB1_61:
	setp.eq.s32 	%p52, %r54, 0;
	@%p52 bra 	$L__BB1_71;
	add.s32 	%r156, %r54, -1;
	setp.lt.u32 	%p53, %r156, 7;
	@%p53 bra 	$L__BB1_64;
	add.s32 	%r157, %r191, %r61;
	mul.wide.u32 	%rd146, %r157, 2;
	add.s64 	%rd147, %rd4, %rd146;
	ld.global.u16 	%rs144, [%rd147];
	// begin inline asm
	{  cvt.f32.f16 %f257, %rs144;}

	// end inline asm
	add.s32 	%r158, %r191, %r2;
	mul.wide.s32 	%rd148, %r158, 2;
	add.s64 	%rd149, %rd3, %rd148;
	ld.global.u16 	%rs145, [%rd149];
	// begin inline asm
	{  cvt.f32.f16 %f258, %rs145;}

	// end inline asm
	fma.rn.f32 	%f273, %f257, %f258, %f330;
	cvt.u64.u32 	%rd150, %r61;
	cvt.u64.u32 	%rd151, %r191;
	add.s64 	%rd152, %rd151, %rd150;
	shl.b64 	%rd153, %rd152, 1;
	add.s64 	%rd154, %rd4, %rd153;
	ld.global.u16 	%rs146, [%rd154+2];
	// begin inline asm
	{  cvt.f32.f16 %f259, %rs146;}

	// end inline asm
	ld.global.u16 	%rs147, [%rd149+2];
	// begin inline asm
	{  cvt.f32.f16 %f260, %rs147;}

	// end inline asm
	fma.rn.f32 	%f274, %f259, %f260, %f273;
	ld.global.u16 	%rs148, [%rd154+4];
	// begin inline asm
	{  cvt.f32.f16 %f261, %rs148;}

	// end inline asm
	ld.global.u16 	%rs149, [%rd149+4];
	// begin inline asm
	{  cvt.f32.f16 %f262, %rs149;}

	// end inline asm
	fma.rn.f32 	%f275, %f261, %f262, %f274;
	ld.global.u16 	%rs150, [%rd154+6];
	// begin inline asm
	{  cvt.f32.f16 %f263, %rs150;}

	// end inline asm
	ld.global.u16 	%rs151, [%rd149+6];
	// begin inline asm
	{  cvt.f32.f16 %f264, %rs151;}

	// end inline asm
	fma.rn.f32 	%f276, %f263, %f264, %f275;
	ld.global.u16 	%rs152, [%rd154+8];
	// begin inline asm
	{  cvt.f32.f16 %f265, %rs152;}

	// end inline asm
	ld.global.u16 	%rs153, [%rd149+8];
	// begin inline asm
	{  cvt.f32.f16 %f266, %rs153;}

	// end inline asm
	fma.rn.f32 	%f277, %f265, %f266, %f276;
	ld.global.u16 	%rs154, [%rd154+10];
	// begin inline asm
	{  cvt.f32.f16 %f267, %rs154;}

	// end inline asm
	ld.global.u16 	%rs155, [%rd149+10];
	// begin inline asm
	{  cvt.f32.f16 %f268, %rs155;}

	// end inline asm
	fma.rn.f32 	%f278, %f267, %f268, %f277;
	ld.global.u16 	%rs156, [%rd154+12];
	// begin inline asm
	{  cvt.f32.f16 %f269, %rs156;}

	// end inline asm
	ld.global.u16 	%rs157, [%rd149+12];
	// begin inline asm
	{  cvt.f32.f16 %f270, %rs157;}

	// end inline asm
	fma.rn.f32 	%f279, %f269, %f270, %f278;
	ld.global.u16 	%rs158, [%rd154+14];
	// begin inline asm
	{  cvt.f32.f16 %f271, %rs158;}

	// end inline asm
	ld.global.u16 	%rs159, [%rd149+14];
	// begin inline asm
	{  cvt.f32.f16 %f272, %rs159;}

	// end inline asm
	fma.rn.f32 	%f330, %f271, %f272, %f279;
	add.s32 	%r191, %r191, 8;
$L__BB1_64:
	setp.eq.s32 	%p54, %r55, 0;
	@%p54 bra 	$L__BB1_71;
	add.s32 	%r159, %r55, -1;
	setp.lt.u32 	%p55, %r159, 3;
	@%p55 bra 	$L__BB1_67;
	add.s32 	%r160, %r191, %r61;
	mul.wide.u32 	%rd155, %r160, 2;
	add.s64 	%rd156, %rd4, %rd155;
	ld.global.u16 	%rs160, [%rd156];
	// begin inline asm
	{  cvt.f32.f16 %f281, %rs160;}

	// end inline asm
	add.s32 	%r161, %r191, %r2;
	mul.wide.s32 	%rd157, %r161, 2;
	add.s64 	%rd158, %rd3, %rd157;
	ld.global.u16 	%rs161, [%rd158];
	// begin inline asm
	{  cvt.f32.f16 %f282, %rs161;}

	// end inline asm
	fma.rn.f32 	%f289, %f281, %f282, %f330;
	cvt.u64.u32 	%rd159, %r61;
	cvt.u64.u32 	%rd160, %r191;
	add.s64 	%rd161, %rd160, %rd159;
	shl.b64 	%rd162, %rd161, 1;
	add.s64 	%rd163, %rd4, %rd162;
	ld.global.u16 	%rs162, [%rd163+2];
	// begin inline asm
	{  cvt.f32.f16 %f283, %rs162;}

	// end inline asm
	ld.global.u16 	%rs163, [%rd158+2];
	// begin inline asm
	{  cvt.f32.f16 %f284, %rs163;}

	// end inline asm
	fma.rn.f32 	%f290, %f283, %f284, %f289;
	ld.global.u16 	%rs164, [%rd163+4];
	// begin inline asm
	{  cvt.f32.f16 %f285, %rs164;}

	// end inline asm
	ld.global.u16 	%rs165, [%rd158+4];
	// begin inline asm
	{  cvt.f32.f16 %f286, %rs165;}

	// end inline asm
	fma.rn.f32 	%f291, %f285, %f286, %f290;
	ld.global.u16 	%rs166, [%rd163+6];
	// begin inline asm
	{  cvt.f32.f16 %f287, %rs166;}

	// end inline asm
	ld.global.u16 	%rs167, [%rd158+6];
	// begin inline asm
	{  cvt.f32.f16 %f288, %rs167;}

	// end inline asm
	fma.rn.f32 	%f330, %f287, %f288, %f291;
	add.s32 	%r191, %r191, 4;
$L__BB1_67:
	setp.eq.s32 	%p56, %r57, 0;
	@%p56 bra 	$L__BB1_71;
	setp.eq.s32 	%p57, %r57, 1;
	add.s32 	%r162, %r191, %r61;
	mul.wide.u32 	%rd164, %r162, 2;
	add.s64 	%rd165, %rd4, %rd164;
	ld.global.u16 	%rs168, [%rd165];
	// begin inline asm
	{  cvt.f32.f16 %f292, %rs168;}

	// end inline asm
	add.s32 	%r163, %r191, %r2;
	mul.wide.s32 	%rd166, %r163, 2;
	add.s64 	%rd16, %rd3, %rd166;
	ld.global.u16 	%rs169, [%rd16];
	// begin inline asm
	{  cvt.f32.f16 %f293, %rs169;}

	// end inline asm
	fma.rn.f32 	%f330, %f292, %f293, %f330;
	@%p57 bra 	$L__BB1_71;
	setp.eq.s32 	%p58, %r57, 2;
	cvt.u64.u32 	%rd167, %r61;
	cvt.u64.u32 	%rd168, %r191;
	add.s64 	%rd169, %rd168, %rd167;
	shl.b64 	%rd170, %rd169, 1;
	add.s64 	%rd17, %rd4, %rd170;
	ld.global.u16 	%rs170, [%rd17+2];
	// begin inline asm
	{  cvt.f32.f16 %f294, %rs170;}

	// end inline asm
	ld.global.u16 	%rs171, [%rd16+2];
	// begin inline asm
	{  cvt.f32.f16 %f295, %rs171;}

	// end inline asm
	fma.rn.f32 	%f330, %f294, %f295, %f330;
	@%p58 bra 	$L__BB1_71;
	ld.global.u16 	%rs172, [%rd17+4];
	// begin inline asm
	{  cvt.f32.f16 %f296, %rs172;}

	// end inline asm
	ld.global.u16 	%rs173, [%rd16+4];
	// begin inline asm
	{  cvt.f32.f16 %f297, %rs173;}

	// end inline asm
	fma.rn.f32 	%f330, %f296, %f297, %f330;
$L__BB1_71:
	mad.lo.s32 	%r164, %r187, %r83, %r1;
	mul.wide.s32 	%rd171, %r164, 2;
	add.s64 	%rd172, %rd6, %rd171;
	ld.global.u16 	%rs174, [%rd172];
	// begin inline asm
	{  cvt.f32.f16 %f298, %rs174;}

	// end inline asm
	mul.wide.u32 	%rd173, %r187, 4;
	add.s64 	%rd174, %rd5, %rd173;
	ld.global.f32 	%f300, [%rd174];
	sub.f32 	%f301, %f330, %f300;
	mul.f32 	%f302, %f298, %f301;
	mul.f32 	%f303, %f46, %f302;
	add.s32 	%r165, %r61, %r186;
	mul.wide.u32 	%rd175, %r165, 2;
	add.s64 	%rd176, %rd12, %rd175;
	ld.global.u16 	%rs175, [%rd176];
	// begin inline asm
	{  cvt.f32.f16 %f299, %rs175;}

	// end inline asm
	fma.rn.f32 	%f322, %f299, %f303, %f322;
	add.s32 	%r187, %r187, 1;
	setp.ne.s32 	%p59, %r187, %r83;
	@%p59 bra 	$L__BB1_58;
	// begin inline asm
	{  cvt.rn.f16.f32 %rs176, %f322;}

	// end inline asm
	add.s32 	%r166, %r186, %r2;
	mul.wide.s32 	%rd177, %r166, 2;
	add.s64 	%rd178, %rd7, %rd177;
	st.global.u16 	[%rd178], %rs176;
	add.s32 	%r186, %r186, 1;
	setp.eq.s32 	%p60, %r186, %r84;
	@%p60 bra 	$L__BB1_84;
	bra.uni 	$L__BB1_57;
$L__BB1_73:
	and.b32  	%r73, %r84, 7;
	setp.lt.u32 	%p42, %r84, 8;
	mov.b32 	%r195, 0;
	@%p42 bra 	$L__BB1_76;
	and.b32  	%r195, %r84, 2147483640;
	mov.f32 	%f201, 0f00000000;
	// begin inline asm
	{  cvt.rn.f16.f32 %rs108, %f201;}

	// end inline asm
	mov.b32 	%r193, 0;
$L__BB1_75:
	.pragma "nounroll";
	add.s32 	%r148, %r193, %r2;
	mul.wide.s32 	%rd134, %r148, 2;
	add.s64 	%rd135, %rd7, %rd134;
	st.global.u16 	[%rd135], %rs108;
	st.global.u16 	[%rd135+2], %rs108;
	st.global.u16 	[%rd135+4], %rs108;
	st.global.u16 	[%rd135+6], %rs108;
	st.global.u16 	[%rd135+8], %rs108;
	st.global.u16 	[%rd135+10], %rs108;
	st.global.u16 	[%rd135+12], %rs108;
	st.global.u16 	[%rd135+14], %rs108;
	add.s32 	%r193, %r193, 8;
	setp.ne.s32 	%p43, %r193, %r195;
	@%p43 bra 	$L__BB1_75;
$L__BB1_76:
	setp.eq.s32 	%p44, %r73, 0;
	@%p44 bra 	$L__BB1_84;
	and.b32  	%r78, %r84, 3;
	setp.lt.u32 	%p45, %r73, 4;
	@%p45 bra 	$L__BB1_79;
	mov.f32 	%f202, 0f00000000;
	// begin inline asm
	{  cvt.rn.f16.f32 %rs109, %f202;}

	// end inline asm
	add.s32 	%r149, %r195, %r2;
	mul.wide.s32 	%rd136, %r149, 2;
	add.s64 	%rd137, %rd7, %rd136;
	st.global.u16 	[%rd137], %rs109;
	st.global.u16 	[%rd137+2], %rs109;
	st.global.u16 	[%rd137+4], %rs109;
	st.global.u16 	[%rd137+6], %rs109;
	add.s32 	%r195, %r195, 4;
$L__BB1_79:
	setp.eq.s32 	%p46, %r78, 0;
	@%p46 bra 	$L__BB1_84;
	setp.eq.s32 	%p47, %r78, 1;
	@%p47 bra 	$L__BB1_82;
	mov.f32 	%f203, 0f00000000;
	// begin inline asm
	{  cvt.rn.f16.f32 %rs110, %f203;}

	// end inline asm
	add.s32 	%r150, %r195, %r2;
	mul.wide.s32 	%rd138, %r150, 2;
	add.s64 	%rd139, %rd7, %rd138;
	st.global.u16 	[%rd139], %rs110;
	st.global.u16 	[%rd139+2], %rs110;
	add.s32 	%r195, %r195, 2;
$L__BB1_82:
	and.b32  	%r151, %r84, 1;
	setp.eq.b32 	%p48, %r151, 1;
	not.pred 	%p49, %p48;
	@%p49 bra 	$L__BB1_84;
	mov.f32 	%f204, 0f00000000;
	// begin inline asm
	{  cvt.rn.f16.f32 %rs111, %f204;}

	// end inline asm
	add.s32 	%r152, %r195, %r2;
	mul.wide.s32 	%rd140, %r152, 2;
	add.s64 	%rd141, %rd7, %rd140;
	st.global.u16 	[%rd141], %rs111;
$L__BB1_84:
	ret;

}
	// .globl	_Z24tiled_uncoalesced_kernelPK6__halfS1_S1_S1_S1_PS_S2_S2_PKffi
.visible .entry _Z24tiled_uncoalesced_kernelPK6__halfS1_S1_S1_S1_PS_S2_S2_PKffi(
	.param .u64 .ptr .align 1 _Z24tiled_uncoalesced_kernelPK6__halfS1_S1_S1_S1_PS_S2_S2_PKffi_param_0,
	.param .u64 .ptr .align 1 _Z24tiled_uncoalesced_kernelPK6__halfS1_S1_S1_S1_PS_S2_S2_PKffi_param_1,
	.param .u64 .ptr .align 1 _Z24tiled_uncoalesced_kernelPK6__halfS1_S1_S1_S1_PS_S2_S2_PKffi_param_2,
	.param .u64 .ptr .align 1 _Z24tiled_uncoalesced_kernelPK6__halfS1_S1_S1_S1_PS_S2_S2_PKffi_param_3,
	.param .u64 .ptr .align 1 _Z24tiled_uncoalesced_kernelPK6__halfS1_S1_S1_S1_PS_S2_S2_PKffi_param_4,
	.param .u64 .ptr .align 1 _Z24tiled_uncoalesced_kernelPK6__halfS1_S1_S1_S1_PS_S2_S2_PKffi_param_5,
	.param .u64 .ptr .align 1 _Z24tiled_uncoalesced_kernelPK6__halfS1_S1_S1_S1_PS_S2_S2_PKffi_param_6,
	.param .u64 .ptr .align 1 _Z24tiled_uncoalesced_kernelPK6__halfS1_S1_S1_S1_PS_S2_S2_PKffi_param_7,
	.param .u64 .ptr .align 1 _Z24tiled_uncoalesced_kernelPK6__halfS1_S1_S1_S1_PS_S2_S2_PKffi_param_8,
	.param .f32 _Z24tiled_uncoalesced_kernelPK6__halfS1_S1_S1_S1_PS_S2_S2_PKffi_param_9,
	.param .u32 _Z24tiled_uncoalesced_kernelPK6__halfS1_S1_S1_S1_PS_S2_S2_PKffi_param_10
)
{
	.reg .pred 	%p<7>;
	.reg .b16 	%rs<46>;
	.reg .b32 	%r<32>;
	.reg .b32 	%f<66>;
	.reg .b64 	%rd<44>;

	ld.param.u64 	%rd15, [_Z24tiled_uncoalesced_kernelPK6__halfS1_S1_S1_S1_PS_S2_S2_PKffi_param_4];
	ld.param.u64 	%rd11, [_Z24tiled_uncoalesced_kernelPK6__halfS1_S1_S1_S1_PS_S2_S2_PKffi_param_5];
	ld.param.u64 	%rd12, [_Z24tiled_uncoalesced_kernelPK6__halfS1_S1_S1_S1_PS_S2_S2_PKffi_param_6];
	ld.param.u64 	%rd13, [_Z24tiled_uncoalesced_kernelPK6__halfS1_S1_S1_S1_PS_S2_S2_PKffi_param_7];
	ld.param.u32 	%r16, [_Z24tiled_uncoalesced_kernelPK6__halfS1_S1_S1_S1_PS_S2_S2_PKffi_param_10];
	cvta.to.global.u64 	%rd1, %rd15;
	setp.lt.s32 	%p1, %r16, 1;
	@%p1 bra 	$L__BB2_10;
	ld.param.u64 	%rd42, [_Z24tiled_uncoalesced_kernelPK6__halfS1_S1_S1_S1_PS_S2_S2_PKffi_param_8];
	ld.param.u64 	%rd39, [_Z24tiled_uncoalesced_kernelPK6__halfS1_S1_S1_S1_PS_S2_S2_PKffi_param_1];
	ld.param.u64 	%rd38, [_Z24tiled_uncoalesced_kernelPK6__halfS1_S1_S1_S1_PS_S2_S2_PKffi_param_0];
	mov.u32 	%r18, %ctaid.x;
	shl.b32 	%r19, %r18, 4;
	mov.u32 	%r20, %tid.x;
	add.s32 	%r21, %r19, %r20;
	cvta.to.global.u64 	%rd16, %rd42;
	mul.lo.s32 	%r1, %r16, %r21;
	shl.b32 	%r2, %r21, 6;
	mul.wide.s32 	%rd17, %r21, 4;
	add.s64 	%rd18, %rd16, %rd17;
	ld.global.nc.f32 	%f1, [%rd18];
	cvta.to.global.u64 	%rd2, %rd39;
	cvta.to.global.u64 	%rd3, %rd38;
	mov.b32 	%r27, 0;
$L__BB2_2:
	mov.b32 	%r28, 0;
$L__BB2_3:
	ld.param.u64 	%rd41, [_Z24tiled_uncoalesced_kernelPK6__halfS1_S1_S1_S1_PS_S2_S2_PKffi_param_3];
	ld.param.u64 	%rd40, [_Z24tiled_uncoalesced_kernelPK6__halfS1_S1_S1_S1_PS_S2_S2_PKffi_param_2];
	cvt.u64.u32 	%rd19, %r27;
	add.s32 	%r5, %r28, %r27;
	add.s32 	%r24, %r5, %r1;
	cvta.to.global.u64 	%rd20, %rd41;
	mul.wide.s32 	%rd21, %r24, 2;
	add.s64 	%rd22, %rd20, %rd21;
	ld.global.nc.u16 	%rs1, [%rd22];
	// begin inline asm
	{  cvt.f32.f16 %f8, %rs1;}

	// end inline asm
	cvt.u64.u32 	%rd23, %r28;
	add.s64 	%rd24, %rd19, %rd23;
	shl.b64 	%rd25, %rd24, 7;
	cvta.to.global.u64 	%rd26, %rd40;
	add.s64 	%rd27, %rd26, %rd25;
	add.s64 	%rd43, %rd27, 16;
	mov.f32 	%f65, 0f00000000;
	mov.b32 	%r30, 0;
	mov.u32 	%r29, %r2;
$L__BB2_4:
	mul.wide.s32 	%rd28, %r29, 2;
	add.s64 	%rd29, %rd1, %rd28;
	ld.global.nc.u16 	%rs2, [%rd29];
	// begin inline asm
	{  cvt.f32.f16 %f10, %rs2;}

	// end inline asm
	ld.global.nc.u16 	%rs3, [%rd43+-16];
	// begin inline asm
	{  cvt.f32.f16 %f11, %rs3;}

	// end inline asm
	fma.rn.f32 	%f42, %f10, %f11, %f65;
	ld.global.nc.u16 	%rs4, [%rd29+2];
	// begin inline asm
	{  cvt.f32.f16 %f12, %rs4;}

	// end inline asm
	ld.global.nc.u16 	%rs5, [%rd43+-14];
	// begin inline asm
	{  cvt.f32.f16 %f13, %rs5;}

	// end inline asm
	fma.rn.f32 	%f43, %f12, %f13, %f42;
	ld.global.nc.u16 	%rs6, [%rd29+4];
	// begin inline asm
	{  cvt.f32.f16 %f14, %rs6;}

	// end inline asm
	ld.global.nc.u16 	%rs7, [%rd43+-12];
	// begin inline asm
	{  cvt.f32.f16 %f15, %rs7;}

	// end inline asm
	fma.rn.f32 	%f44, %f14, %f15, %f43;
	ld.global.nc.u16 	%rs8, [%rd29+6];
	// begin inline asm
	{  cvt.f32.f16 %f16, %rs8;}

	// end inline asm
	ld.global.nc.u16 	%rs9, [%rd43+-10];
	// begin inline asm
	{  cvt.f32.f16 %f17, %rs9;}

	// end inline asm
	fma.rn.f32 	%f45, %f16, %f17, %f44;
	ld.global.nc.u16 	%rs10, [%rd29+8];
	// begin inline asm
	{  cvt.f32.f16 %f18, %rs10;}

	// end inline asm
	ld.global.nc.u16 	%rs11, [%rd43+-8];
	// begin inline asm
	{  cvt.f32.f16 %f19, %rs11;}

	// end inline asm
	fma.rn.f32 	%f46, %f18, %f19, %f45;
	ld.global.nc.u16 	%rs12, [%rd29+10];
	// begin inline asm
	{  cvt.f32.f16 %f20, %rs12;}

	// end inline asm
	ld.global.nc.u16 	%rs13, [%rd43+-6];
	// begin inline asm
	{  cvt.f32.f16 %f21, %rs13;}

	// end inline asm
	fma.rn.f32 	%f47, %f20, %f21, %f46;
	ld.global.nc.u16 	%rs14, [%rd29+12];
	// begin inline asm
	{  cvt.f32.f16 %f22, %rs14;}

	// end inline asm
	ld.global.nc.u16 	%rs15, [%rd43+-4];
	// begin inline asm
	{  cvt.f32.f16 %f23, %rs15;}

	// end inline asm
	fma.rn.f32 	%f48, %f22, %f23, %f47;
	ld.global.nc.u16 	%rs16, [%rd29+14];
	// begin inline asm
	{  cvt.f32.f16 %f24, %rs16;}

	// end inline asm
	ld.global.nc.u16 	%rs17, [%rd43+-2];
	// begin inline asm
	{  cvt.f32.f16 %f25, %rs17;}

	// end inline asm
	fma.rn.f32 	%f49, %f24, %f25, %f48;
	ld.global.nc.u16 	%rs18, [%rd29+16];
	// begin inline asm
	{  cvt.f32.f16 %f26, %rs18;}

	// end inline asm
	ld.global.nc.u16 	%rs19, [%rd43];
	// begin inline asm
	{  cvt.f32.f16 %f27, %rs19;}

	// end inline asm
	fma.rn.f32 	%f50, %f26, %f27, %f49;
	ld.global.nc.u16 	%rs20, [%rd29+18];
	// begin inline asm
	{  cvt.f32.f16 %f28, %rs20;}

	// end inline asm
	ld.global.nc.u16 	%rs21, [%rd43+2];
	// begin inline asm
	{  cvt.f32.f16 %f29, %rs21;}

	// end inline asm
	fma.rn.f32 	%f51, %f28, %f29, %f50;
	ld.global.nc.u16 	%rs22, [%rd29+20];
	// begin inline asm
	{  cvt.f32.f16 %f30, %rs22;}

	// end inline asm
	ld.global.nc.u16 	%rs23, [%rd43+4];
	// begin inline asm
	{  cvt.f32.f16 %f31, %rs23;}

	// end inline asm
	fma.rn.f32 	%f52, %f30, %f31, %f51;
	ld.global.nc.u16 	%rs24, [%rd29+22];
	// begin inline asm
	{  cvt.f32.f16 %f32, %rs24;}

	// end inline asm
	ld.global.nc.u16 	%rs25, [%rd43+6];
	// begin inline asm
	{  cvt.f32.f16 %f33, %rs25;}

	// end inline asm
	fma.rn.f32 	%f53, %f32, %f33, %f52;
	ld.global.nc.u16 	%rs26, [%rd29+24];
	// begin inline asm
	{  cvt.f32.f16 %f34, %rs26;}

	// end inline asm
	ld.global.nc.u16 	%rs27, [%rd43+8];
	// begin inline asm
	{  cvt.f32.f16 %f35, %rs27;}

	// end inline asm
	fma.rn.f32 	%f54, %f34, %f35, %f53;
	ld.global.nc.u16 	%rs28, [%rd29+26];
	// begin inline asm
	{  cvt.f32.f16 %f36, %rs28;}

	// end inline asm
	ld.global.nc.u16 	%rs29, [%rd43+10];
	// begin inline asm
	{  cvt.f32.f16 %f37, %rs29;}

	// end inline asm
	fma.rn.f32 	%f55, %f36, %f37, %f54;
	ld.global.nc.u16 	%rs30, [%rd29+28];
	// begin inline asm
	{  cvt.f32.f16 %f38, %rs30;}

	// end inline asm
	ld.global.nc.u16 	%rs31, [%rd43+12];
	// begin inline asm
	{  cvt.f32.f16 %f39, %rs31;}

	// end inline asm
	fma.rn.f32 	%f56, %f38, %f39, %f55;
	ld.global.nc.u16 	%rs32, [%rd29+30];
	// begin inline asm
	{  cvt.f32.f16 %f40, %rs32;}

	// end inline asm
	ld.global.nc.u16 	%rs33, [%rd43+14];
	// begin inline asm
	{  cvt.f32.f16 %f41, %rs33;}

	// end inline asm
	fma.rn.f32 	%f65, %f40, %f41, %f56;
	add.s32 	%r30, %r30, 16;
	add.s32 	%r29, %r29, 16;
	add.s64 	%rd43, %rd43, 32;
	setp.ne.s32 	%p2, %r30, 64;
	@%p2 bra 	$L__BB2_4;
	mov.u32 	%r31, %tid.y;
	setp.gt.u32 	%p3, %r31, 63;
	sub.f32 	%f57, %f65, %f1;
	mul.f32 	%f5, %f8, %f57;
	@%p3 bra 	$L__BB2_8;
	ld.param.f32 	%f64, [_Z24tiled_uncoalesced_kernelPK6__halfS1_S1_S1_S1_PS_S2_S2_PKffi_param_9];
	mul.f32 	%f6, %f64, %f5;
	shl.b32 	%r11, %r5, 6;
$L__BB2_7:
	add.s32 	%r25, %r11, %r31;
	mul.wide.u32 	%rd33, %r25, 2;
	add.s64 	%rd34, %rd2, %rd33;
	ld.global.nc.u16 	%rs34, [%rd34];
	// begin inline asm
	{  cvt.f32.f16 %f58, %rs34;}

	// end inline asm
	add.s32 	%r26, %r2, %r31;
	mul.wide.s32 	%rd35, %r26, 2;
	add.s64 	%rd30, %rd11, %rd35;
	mul.f32 	%f59, %f6, %f58;
	// begin inline asm
	{  cvt.rn.f16.f32 %rs35, %f59;}

	// end inline asm
	// begin inline asm
	{ atom.add.noftz.f16 %rs36,[%rd30],%rs35; }

	// end inline asm
	add.s64 	%rd36, %rd3, %rd35;
	ld.global.nc.u16 	%rs38, [%rd36];
	// begin inline asm
	{  cvt.f32.f16 %f60, %rs38;}

	// end inline asm
	add.s64 	%rd31, %rd12, %rd33;
	mul.f32 	%f61, %f6, %f60;
	// begin inline asm
	{  cvt.rn.f16.f32 %rs39, %f61;}

	// end inline asm
	// begin inline asm
	{ atom.add.noftz.f16 %rs40,[%rd31],%rs39; }

	// end inline asm
	add.s64 	%rd37, %rd1, %rd35;
	ld.global.nc.u16 	%rs42, [%rd37];
	// begin inline asm
	{  cvt.f32.f16 %f62, %rs42;}

	// end inline asm
	add.s64 	%rd32, %rd13, %rd33;
	mul.f32 	%f63, %f8, %f62;
	// begin inline asm
	{  cvt.rn.f16.f32 %rs43, %f63;}

	// end inline asm
	// begin inline asm
	{ atom.add.noftz.f16 %rs44,[%rd32],%rs43; }

	// end inline asm
	add.s32 	%r13, %r31, 16;
	setp.lt.u32 	%p4, %r31, 48;
	mov.u32 	%r31, %r13;
	@%p4 bra 	$L__BB2_7;
$L__BB2_8:
	add.s32 	%r28, %r28, 1;
	setp.ne.s32 	%p5, %r28, 16;
	@%p5 bra 	$L__BB2_3;
	add.s32 	%r27, %r27, 16;
	setp.lt.s32 	%p6, %r27, %r16;
	@%p6 bra 	$L__BB2_2;
$L__BB2_10:
	ret;

}
	// .globl	_Z20flash_optimized_halfPK6__halfS1_S1_S1_PKfS3_PS_S4_S4_S3_fi
.visible .entry _Z20flash_optimized_halfPK6__halfS1_S1_S1_PKfS3_PS_S4_S4_S3_fi(
	.param .u64 .ptr .align 1 _Z20flash_optimized_halfPK6__halfS1_S1_S1_PKfS3_PS_S4_S4_S3_fi_param_0,
	.param .u64 .ptr .align 1 _Z20flash_optimized_halfPK6__halfS1_S1_S1_PKfS3_PS_S4_S4_S3_fi_param_1,
	.param .u64 .ptr .align 1 _Z20flash_optimized_halfPK6__halfS1_S1_S1_PKfS3_PS_S4_S4_S3_fi_param_2,
	.param .u64 .ptr .align 1 _Z20flash_optimized_halfPK6__halfS1_S1_S1_PKfS3_PS_S4_S4_S3_fi_param_3,
	.param .u64 .ptr .align 1 _Z20flash_optimized_halfPK6__halfS1_S1_S1_PKfS3_PS_S4_S4_S3_fi_param_4,
	.param .u64 .ptr .align 1 _Z20flash_optimized_halfPK6__halfS1_S1_S1_PKfS3_PS_S4_S4_S3_fi_param_5,
	.param .u64 .ptr .align 1 _Z20flash_optimized_halfPK6__halfS1_S1_S1_PKfS3_PS_S4_S4_S3_fi_param_6,
	.param .u64 .ptr .align 1 _Z20flash_optimized_halfPK6__halfS1_S1_S1_PKfS3_PS_S4_S4_S3_fi_param_7,
	.param .u64 .ptr .align 1 _Z20flash_optimized_halfPK6__halfS1_S1_S1_PKfS3_PS_S4_S4_S3_fi_param_8,
	.param .u64 .ptr .align 1 _Z20flash_optimized_halfPK6__halfS1_S1_S1_PKfS3_PS_S4_S4_S3_fi_param_9,
	.param .f32 _Z20flash_optimized_halfPK6__halfS1_S1_S1_PKfS3_PS_S4_S4_S3_fi_param_10,
	.param .u32 _Z20flash_optimized_halfPK6__halfS1_S1_S1_PKfS3_PS_S4_S4_S3_fi_param_11
)
{
	.reg .pred 	%p<14>;
	.reg .b16 	%rs<81>;
	.reg .b32 	%r<100>;
	.reg .b32 	%f<131>;
	.reg .b64 	%rd<39>;
	// demoted variable
	.shared .align 2 .b8 _ZZ20flash_optimized_halfPK6__halfS1_S1_S1_PKfS3_PS_S4_S4_S3_fiE2sQ[2048];
	// demoted variable
	.shared .align 2 .b8 _ZZ20flash_optimized_halfPK6__halfS1_S1_S1_PKfS3_PS_S4_S4_S3_fiE3sdO[2048];
	// demoted variable
	.shared .align 2 .b8 _ZZ20flash_optimized_halfPK6__halfS1_S1_S1_PKfS3_PS_S4_S4_S3_fiE2sK[2048];
	// demoted variable
	.shared .align 2 .b8 _ZZ20flash_optimized_halfPK6__halfS1_S1_S1_PKfS3_PS_S4_S4_S3_fiE2sV[2048];
	ld.param.u64 	%rd5, [_Z20flash_optimized_halfPK6__halfS1_S1_S1_PKfS3_PS_S4_S4_S3_fi_param_0];
	ld.param.u64 	%rd8, [_Z20flash_optimized_halfPK6__halfS1_S1_S1_PKfS3_PS_S4_S4_S3_fi_param_3];
	ld.param.u64 	%rd11, [_Z20flash_optimized_halfPK6__halfS1_S1_S1_PKfS3_PS_S4_S4_S3_fi_param_6];
	ld.param.u64 	%rd12, [_Z20flash_optimized_halfPK6__halfS1_S1_S1_PKfS3_PS_S4_S4_S3_fi_param_7];
	ld.param.u64 	%rd13, [_Z20flash_optimized_halfPK6__halfS1_S1_S1_PKfS3_PS_S4_S4_S3_fi_param_8];
	ld.param.f32 	%f11, [_Z20flash_optimized_halfPK6__halfS1_S1_S1_PKfS3_PS_S4_S4_S3_fi_param_10];
	ld.param.u32 	%r32, [_Z20flash_optimized_halfPK6__halfS1_S1_S1_PKfS3_PS_S4_S4_S3_fi_param_11];
	mov.u32 	%r33, %tid.x;
	mov.u32 	%r2, %tid.y;
	mov.u32 	%r3, %ctaid.x;
	shl.b32 	%r4, %r3, 4;
	setp.ge.s32 	%p1, %r4, %r32;
	setp.gt.u32 	%p2, %r33, 63;
	or.pred  	%p3, %p1, %p2;
	@%p3 bra 	$L__BB3_3;
	shl.b32 	%r5, %r3, 10;
	cvta.to.global.u64 	%rd1, %rd5;
	cvta.to.global.u64 	%rd2, %rd8;
	mov.u32 	%r90, %r33;
$L__BB3_2:
	shl.b32 	%r34, %r2, 6;
	add.s32 	%r35, %r90, %r34;
	shl.b32 	%r36, %r35, 1;
	mov.u32 	%r37, _ZZ20flash_optimized_halfPK6__halfS1_S1_S1_PKfS3_PS_S4_S4_S3_fiE2sQ;
	add.s32 	%r38, %r37, %r36;
	add.s32 	%r39, %r5, %r90;
	mul.wide.s32 	%rd15, %r39, 2;
	add.s64 	%rd16, %rd1, %rd15;
	ld.global.nc.u16 	%rs1, [%rd16];
	st.shared.u16 	[%r38], %rs1;
	mov.u32 	%r40, _ZZ20flash_optimized_halfPK6__halfS1_S1_S1_PKfS3_PS_S4_S4_S3_fiE3sdO;
	add.s32 	%r41, %r40, %r36;
	add.s64 	%rd17, %rd2, %rd15;
	ld.global.nc.u16 	%rs2, [%rd17];
	st.shared.u16 	[%r41], %rs2;
	add.s32 	%r7, %r90, 16;
	setp.lt.u32 	%p4, %r90, 48;
	mov.u32 	%r90, %r7;
	@%p4 bra 	$L__BB3_2;
$L__BB3_3:
	bar.sync 	0;
	setp.lt.s32 	%p5, %r32, 1;
	@%p5 bra 	$L__BB3_18;
	ld.param.u64 	%rd38, [_Z20flash_optimized_halfPK6__halfS1_S1_S1_PKfS3_PS_S4_S4_S3_fi_param_9];
	ld.param.u64 	%rd37, [_Z20flash_optimized_halfPK6__halfS1_S1_S1_PKfS3_PS_S4_S4_S3_fi_param_5];
	add.s32 	%r43, %r4, %r2;
	shl.b32 	%r8, %r2, 6;
	cvta.to.global.u64 	%rd18, %rd37;
	mul.wide.s32 	%rd19, %r43, 4;
	add.s64 	%rd3, %rd18, %rd19;
	cvta.to.global.u64 	%rd20, %rd38;
	add.s64 	%rd4, %rd20, %rd19;
	shl.b32 	%r9, %r43, 6;
	mov.b32 	%r91, 0;
$L__BB3_5:
	setp.gt.u32 	%p6, %r33, 63;
	@%p6 bra 	$L__BB3_8;
	mov.u32 	%r44, %tid.y;
	shl.b32 	%r45, %r44, 7;
	shl.b32 	%r46, %r33, 1;
	add.s32 	%r47, %r45, %r46;
	mov.u32 	%r48, _ZZ20flash_optimized_halfPK6__halfS1_S1_S1_PKfS3_PS_S4_S4_S3_fiE2sK;
	add.s32 	%r92, %r48, %r47;
	mov.u32 	%r49, _ZZ20flash_optimized_halfPK6__halfS1_S1_S1_PKfS3_PS_S4_S4_S3_fiE2sV;
	add.s32 	%r93, %r49, %r47;
	shl.b32 	%r50, %r91, 6;
	add.s32 	%r51, %r33, %r8;
	add.s32 	%r94, %r51, %r50;
	mov.u32 	%r95, %r33;
$L__BB3_7:
	ld.param.u64 	%rd35, [_Z20flash_optimized_halfPK6__halfS1_S1_S1_PKfS3_PS_S4_S4_S3_fi_param_2];
	ld.param.u64 	%rd34, [_Z20flash_optimized_halfPK6__halfS1_S1_S1_PKfS3_PS_S4_S4_S3_fi_param_1];
	cvta.to.global.u64 	%rd21, %rd34;
	mul.wide.u32 	%rd22, %r94, 2;
	add.s64 	%rd23, %rd21, %rd22;
	ld.global.nc.u16 	%rs3, [%rd23];
	st.shared.u16 	[%r92], %rs3;
	cvta.to.global.u64 	%rd24, %rd35;
	add.s64 	%rd25, %rd24, %rd22;
	ld.global.nc.u16 	%rs4, [%rd25];
	st.shared.u16 	[%r93], %rs4;
	add.s32 	%r18, %r95, 16;
	add.s32 	%r94, %r94, 16;
	add.s32 	%r93, %r93, 32;
	add.s32 	%r92, %r92, 32;
	setp.lt.u32 	%p7, %r95, 48;
	mov.u32 	%r95, %r18;
	@%p7 bra 	$L__BB3_7;
$L__BB3_8:
	ld.param.u64 	%rd36, [_Z20flash_optimized_halfPK6__halfS1_S1_S1_PKfS3_PS_S4_S4_S3_fi_param_4];
	bar.sync 	0;
	ld.global.nc.f32 	%f1, [%rd3];
	cvta.to.global.u64 	%rd26, %rd36;
	mov.u32 	%r55, %tid.y;
	add.s32 	%r56, %r4, %r55;
	mul.wide.s32 	%rd27, %r56, 4;
	add.s64 	%rd28, %rd26, %rd27;
	ld.global.nc.f32 	%f2, [%rd28];
	ld.global.nc.f32 	%f3, [%rd4];
	mov.b32 	%r96, 0;
$L__BB3_9:
	shl.b32 	%r23, %r96, 6;
	mov.f32 	%f129, 0f00000000;
	mov.b32 	%r97, 0;
$L__BB3_10:
	add.s32 	%r58, %r8, %r97;
	shl.b32 	%r59, %r58, 1;
	mov.u32 	%r60, _ZZ20flash_optimized_halfPK6__halfS1_S1_S1_PKfS3_PS_S4_S4_S3_fiE2sQ;
	add.s32 	%r61, %r60, %r59;
	ld.shared.u16 	%rs5, [%r61];
	// begin inline asm
	{  cvt.f32.f16 %f13, %rs5;}

	// end inline asm
	add.s32 	%r62, %r23, %r97;
	shl.b32 	%r63, %r62, 1;
	mov.u32 	%r64, _ZZ20flash_optimized_halfPK6__halfS1_S1_S1_PKfS3_PS_S4_S4_S3_fiE2sK;
	add.s32 	%r65, %r64, %r63;
	ld.shared.u16 	%rs6, [%r65];
	// begin inline asm
	{  cvt.f32.f16 %f14, %rs6;}

	// end inline asm
	fma.rn.f32 	%f45, %f13, %f14, %f129;
	ld.shared.u16 	%rs7, [%r61+2];
	// begin inline asm
	{  cvt.f32.f16 %f15, %rs7;}

	// end inline asm
	ld.shared.u16 	%rs8, [%r65+2];
	// begin inline asm
	{  cvt.f32.f16 %f16, %rs8;}

	// end inline asm
	fma.rn.f32 	%f46, %f15, %f16, %f45;
	ld.shared.u16 	%rs9, [%r61+4];
	// begin inline asm
	{  cvt.f32.f16 %f17, %rs9;}

	// end inline asm
	ld.shared.u16 	%rs10, [%r65+4];
	// begin inline asm
	{  cvt.f32.f16 %f18, %rs10;}

	// end inline asm
	fma.rn.f32 	%f47, %f17, %f18, %f46;
	ld.shared.u16 	%rs11, [%r61+6];
	// begin inline asm
	{  cvt.f32.f16 %f19, %rs11;}

	// end inline asm
	ld.shared.u16 	%rs12, [%r65+6];
	// begin inline asm
	{  cvt.f32.f16 %f20, %rs12;}

	// end inline asm
	fma.rn.f32 	%f48, %f19, %f20, %f47;
	ld.shared.u16 	%rs13, [%r61+8];
	// begin inline asm
	{  cvt.f32.f16 %f21, %rs13;}

	// end inline asm
	ld.shared.u16 	%rs14, [%r65+8];
	// begin inline asm
	{  cvt.f32.f16 %f22, %rs14;}

	// end inline asm
	fma.rn.f32 	%f49, %f21, %f22, %f48;
	ld.shared.u16 	%rs15, [%r61+10];
	// begin inline asm
	{  cvt.f32.f16 %f23, %rs15;}

	// end inline asm
	ld.shared.u16 	%rs16, [%r65+10];
	// begin inline asm
	{  cvt.f32.f16 %f24, %rs16;}

	// end inline asm
	fma.rn.f32 	%f50, %f23, %f24, %f49;
	ld.shared.u16 	%rs17, [%r61+12];
	// begin inline asm
	{  cvt.f32.f16 %f25, %rs17;}

	// end inline asm
	ld.shared.u16 	%rs18, [%r65+12];
	// begin inline asm
	{  cvt.f32.f16 %f26, %rs18;}

	// end inline asm
	fma.rn.f32 	%f51, %f25, %f26, %f50;
	ld.shared.u16 	%rs19, [%r61+14];
	// begin inline asm
	{  cvt.f32.f16 %f27, %rs19;}

	// end inline asm
	ld.shared.u16 	%rs20, [%r65+14];
	// begin inline asm
	{  cvt.f32.f16 %f28, %rs20;}

	// end inline asm
	fma.rn.f32 	%f52, %f27, %f28, %f51;
	ld.shared.u16 	%rs21, [%r61+16];
	// begin inline asm
	{  cvt.f32.f16 %f29, %rs21;}

	// end inline asm
	ld.shared.u16 	%rs22, [%r65+16];
	// begin inline asm
	{  cvt.f32.f16 %f30, %rs22;}

	// end inline asm
	fma.rn.f32 	%f53, %f29, %f30, %f52;
	ld.shared.u16 	%rs23, [%r61+18];
	// begin inline asm
	{  cvt.f32.f16 %f31, %rs23;}

	// end inline asm
	ld.shared.u16 	%rs24, [%r65+18];
	// begin inline asm
	{  cvt.f32.f16 %f32, %rs24;}

	// end inline asm
	fma.rn.f32 	%f54, %f31, %f32, %f53;
	ld.shared.u16 	%rs25, [%r61+20];
	// begin inline asm
	{  cvt.f32.f16 %f33, %rs25;}

	// end inline asm
	ld.shared.u16 	%rs26, [%r65+20];
	// begin inline asm
	{  cvt.f32.f16 %f34, %rs26;}

	// end inline asm
	fma.rn.f32 	%f55, %f33, %f34, %f54;
	ld.shared.u16 	%rs27, [%r61+22];
	// begin inline asm
	{  cvt.f32.f16 %f35, %rs27;}

	// end inline asm
	ld.shared.u16 	%rs28, [%r65+22];
	// begin inline asm
	{  cvt.f32.f16 %f36, %rs28;}

	// end inline asm
	fma.rn.f32 	%f56, %f35, %f36, %f55;
	ld.shared.u16 	%rs29, [%r61+24];
	// begin inline asm
	{  cvt.f32.f16 %f37, %rs29;}

	// end inline asm
	ld.shared.u16 	%rs30, [%r65+24];
	// begin inline asm
	{  cvt.f32.f16 %f38, %rs30;}

	// end inline asm
	fma.rn.f32 	%f57, %f37, %f38, %f56;
	ld.shared.u16 	%rs31, [%r61+26];
	// begin inline asm
	{  cvt.f32.f16 %f39, %rs31;}

	// end inline asm
	ld.shared.u16 	%rs32, [%r65+26];
	// begin inline asm
	{  cvt.f32.f16 %f40, %rs32;}

	// end inline asm
	fma.rn.f32 	%f58, %f39, %f40, %f57;
	ld.shared.u16 	%rs33, [%r61+28];
	// begin inline asm
	{  cvt.f32.f16 %f41, %rs33;}

	// end inline asm
	ld.shared.u16 	%rs34, [%r65+28];
	// begin inline asm
	{  cvt.f32.f16 %f42, %rs34;}

	// end inline asm
	fma.rn.f32 	%f59, %f41, %f42, %f58;
	ld.shared.u16 	%rs35, [%r61+30];
	// begin inline asm
	{  cvt.f32.f16 %f43, %rs35;}

	// end inline asm
	ld.shared.u16 	%rs36, [%r65+30];
	// begin inline asm
	{  cvt.f32.f16 %f44, %rs36;}

	// end inline asm
	fma.rn.f32 	%f129, %f43, %f44, %f59;
	add.s32 	%r97, %r97, 16;
	setp.ne.s32 	%p8, %r97, 64;
	@%p8 bra 	$L__BB3_10;
	mul.f32 	%f61, %f11, %f129;
	sub.f32 	%f62, %f61, %f1;
	fma.rn.f32 	%f63, %f62, 0f3BBB989D, 0f3F000000;
	cvt.sat.f32.f32 	%f64, %f63;
	mov.f32 	%f65, 0f4B400001;
	mov.f32 	%f66, 0f437C0000;
	fma.rm.f32 	%f67, %f64, %f66, %f65;
	add.f32 	%f68, %f67, 0fCB40007F;
	neg.f32 	%f69, %f68;
	fma.rn.f32 	%f70, %f62, 0f3FB8AA3B, %f69;
	fma.rn.f32 	%f71, %f62, 0f32A57060, %f70;
	mov.b32 	%r67, %f67;
	shl.b32 	%r68, %r67, 23;
	mov.b32 	%f72, %r68;
	ex2.approx.ftz.f32 	%f73, %f71;
	mul.f32 	%f74, %f73, %f72;
	div.rn.f32 	%f6, %f74, %f2;
	mov.f32 	%f130, 0f00000000;
	mov.b32 	%r98, 0;
$L__BB3_12:
	add.s32 	%r69, %r8, %r98;
	shl.b32 	%r70, %r69, 1;
	mov.u32 	%r71, _ZZ20flash_optimized_halfPK6__halfS1_S1_S1_PKfS3_PS_S4_S4_S3_fiE3sdO;
	add.s32 	%r72, %r71, %r70;
	ld.shared.u16 	%rs37, [%r72];
	// begin inline asm
	{  cvt.f32.f16 %f75, %rs37;}

	// end inline asm
	add.s32 	%r73, %r23, %r98;
	shl.b32 	%r74, %r73, 1;
	mov.u32 	%r75, _ZZ20flash_optimized_halfPK6__halfS1_S1_S1_PKfS3_PS_S4_S4_S3_fiE2sV;
	add.s32 	%r76, %r75, %r74;
	ld.shared.u16 	%rs38, [%r76];
	// begin inline asm
	{  cvt.f32.f16 %f76, %rs38;}

	// end inline asm
	fma.rn.f32 	%f107, %f75, %f76, %f130;
	ld.shared.u16 	%rs39, [%r72+2];
	// begin inline asm
	{  cvt.f32.f16 %f77, %rs39;}

	// end inline asm
	ld.shared.u16 	%rs40, [%r76+2];
	// begin inline asm
	{  cvt.f32.f16 %f78, %rs40;}

	// end inline asm
	fma.rn.f32 	%f108, %f77, %f78, %f107;
	ld.shared.u16 	%rs41, [%r72+4];
	// begin inline asm
	{  cvt.f32.f16 %f79, %rs41;}

	// end inline asm
	ld.shared.u16 	%rs42, [%r76+4];
	// begin inline asm
	{  cvt.f32.f16 %f80, %rs42;}

	// end inline asm
	fma.rn.f32 	%f109, %f79, %f80, %f108;
	ld.shared.u16 	%rs43, [%r72+6];
	// begin inline asm
	{  cvt.f32.f16 %f81, %rs43;}

	// end inline asm
	ld.shared.u16 	%rs44, [%r76+6];
	// begin inline asm
	{  cvt.f32.f16 %f82, %rs44;}

	// end inline asm
	fma.rn.f32 	%f110, %f81, %f82, %f109;
	ld.shared.u16 	%rs45, [%r72+8];
	// begin inline asm
	{  cvt.f32.f16 %f83, %rs45;}

	// end inline asm
	ld.shared.u16 	%rs46, [%r76+8];
	// begin inline asm
	{  cvt.f32.f16 %f84, %rs46;}

	// end inline asm
	fma.rn.f32 	%f111, %f83, %f84, %f110;
	ld.shared.u16 	%rs47, [%r72+10];
	// begin inline asm
	{  cvt.f32.f16 %f85, %rs47;}

	// end inline asm
	ld.shared.u16 	%rs48, [%r76+10];
	// begin inline asm
	{  cvt.f32.f16 %f86, %rs48;}

	// end inline asm
	fma.rn.f32 	%f112, %f85, %f86, %f111;
	ld.shared.u16 	%rs49, [%r72+12];
	// begin inline asm
	{  cvt.f32.f16 %f87, %rs49;}

	// end inline asm
	ld.shared.u16 	%rs50, [%r76+12];
	// begin inline asm
	{  cvt.f32.f16 %f88, %rs50;}

	// end inline asm
	fma.rn.f32 	%f113, %f87, %f88, %f112;
	ld.shared.u16 	%rs51, [%r72+14];
	// begin inline asm
	{  cvt.f32.f16 %f89, %rs51;}

	// end inline asm
	ld.shared.u16 	%rs52, [%r76+14];
	// begin inline asm
	{  cvt.f32.f16 %f90, %rs52;}

	// end inline asm
	fma.rn.f32 	%f114, %f89, %f90, %f113;
	ld.shared.u16 	%rs53, [%r72+16];
	// begin inline asm
	{  cvt.f32.f16 %f91, %rs53;}

	// end inline asm
	ld.shared.u16 	%rs54, [%r76+16];
	// begin inline asm
	{  cvt.f32.f16 %f92, %rs54;}

	// end inline asm
	fma.rn.f32 	%f115, %f91, %f92, %f114;
	ld.shared.u16 	%rs55, [%r72+18];
	// begin inline asm
	{  cvt.f32.f16 %f93, %rs55;}

	// end inline asm
	ld.shared.u16 	%rs56, [%r76+18];
	// begin inline asm
	{  cvt.f32.f16 %f94, %rs56;}

	// end inline asm
	fma.rn.f32 	%f116, %f93, %f94, %f115;
	ld.shared.u16 	%rs57, [%r72+20];
	// begin inline asm
	{  cvt.f32.f16 %f95, %rs57;}

	// end inline asm
	ld.shared.u16 	%rs58, [%r76+20];
	// begin inline asm
	{  cvt.f32.f16 %f96, %rs58;}

	// end inline asm
	fma.rn.f32 	%f117, %f95, %f96, %f116;
	ld.shared.u16 	%rs59, [%r72+22];
	// begin inline asm
	{  cvt.f32.f16 %f97, %rs59;}

	// end inline asm
	ld.shared.u16 	%rs60, [%r76+22];
	// begin inline asm
	{  cvt.f32.f16 %f98, %rs60;}

	// end inline asm
	fma.rn.f32 	%f118, %f97, %f98, %f117;
	ld.shared.u16 	%rs61, [%r72+24];
	// begin inline asm
	{  cvt.f32.f16 %f99, %rs61;}

	// end inline asm
	ld.shared.u16 	%rs62, [%r76+24];
	// begin inline asm
	{  cvt.f32.f16 %f100, %rs62;}

	// end inline asm
	fma.rn.f32 	%f119, %f99, %f100, %f118;
	ld.shared.u16 	%rs63, [%r72+26];
	// begin inline asm
	{  cvt.f32.f16 %f101, %rs63;}

	// end inline asm
	ld.shared.u16 	%rs64, [%r76+26];
	// begin inline asm
	{  cvt.f32.f16 %f102, %rs64;}

	// end inline asm
	fma.rn.f32 	%f120, %f101, %f102, %f119;
	ld.shared.u16 	%rs65, [%r72+28];
	// begin inline asm
	{  cvt.f32.f16 %f103, %rs65;}

	// end inline asm
	ld.shared.u16 	%rs66, [%r76+28];
	// begin inline asm
	{  cvt.f32.f16 %f104, %rs66;}

	// end inline asm
	fma.rn.f32 	%f121, %f103, %f104, %f120;
	ld.shared.u16 	%rs67, [%r72+30];
	// begin inline asm
	{  cvt.f32.f16 %f105, %rs67;}

	// end inline asm
	ld.shared.u16 	%rs68, [%r76+30];
	// begin inline asm
	{  cvt.f32.f16 %f106, %rs68;}

	// end inline asm
	fma.rn.f32 	%f130, %f105, %f106, %f121;
	add.s32 	%r98, %r98, 16;
	setp.ne.s32 	%p9, %r98, 64;
	@%p9 bra 	$L__BB3_12;
	setp.gt.u32 	%p10, %r33, 63;
	sub.f32 	%f122, %f130, %f3;
	mul.f32 	%f9, %f6, %f122;
	@%p10 bra 	$L__BB3_16;
	mul.f32 	%f10, %f11, %f9;
	mov.u32 	%r99, %r33;
$L__BB3_15:
	add.s32 	%r77, %r9, %r99;
	mul.wide.s32 	%rd32, %r77, 2;
	add.s64 	%rd29, %rd11, %rd32;
	add.s32 	%r78, %r23, %r99;
	shl.b32 	%r79, %r78, 1;
	add.s32 	%r81, %r64, %r79;
	ld.shared.u16 	%rs69, [%r81];
	// begin inline asm
	{  cvt.f32.f16 %f123, %rs69;}

	// end inline asm
	mul.f32 	%f124, %f10, %f123;
	// begin inline asm
	{  cvt.rn.f16.f32 %rs70, %f124;}

	// end inline asm
	// begin inline asm
	{ atom.add.noftz.f16 %rs71,[%rd29],%rs70; }

	// end inline asm
	shl.b32 	%r82, %r91, 6;
	add.s32 	%r83, %r78, %r82;
	mul.wide.u32 	%rd33, %r83, 2;
	add.s64 	%rd30, %rd12, %rd33;
	add.s32 	%r84, %r99, %r8;
	shl.b32 	%r85, %r84, 1;
	mov.u32 	%r86, _ZZ20flash_optimized_halfPK6__halfS1_S1_S1_PKfS3_PS_S4_S4_S3_fiE2sQ;
	add.s32 	%r87, %r86, %r85;
	ld.shared.u16 	%rs73, [%r87];
	// begin inline asm
	{  cvt.f32.f16 %f125, %rs73;}

	// end inline asm
	mul.f32 	%f126, %f10, %f125;
	// begin inline asm
	{  cvt.rn.f16.f32 %rs74, %f126;}

	// end inline asm
	// begin inline asm
	{ atom.add.noftz.f16 %rs75,[%rd30],%rs74; }

	// end inline asm
	add.s64 	%rd31, %rd13, %rd33;
	mov.u32 	%r88, _ZZ20flash_optimized_halfPK6__halfS1_S1_S1_PKfS3_PS_S4_S4_S3_fiE3sdO;
	add.s32 	%r89, %r88, %r85;
	ld.shared.u16 	%rs77, [%r89];
	// begin inline asm
	{  cvt.f32.f16 %f127, %rs77;}

	// end inline asm
	mul.f32 	%f128, %f6, %f127;
	// begin inline asm
	{  cvt.rn.f16.f32 %rs78, %f128;}

	// end inline asm
	// begin inline asm
	{ atom.add.noftz.f16 %rs79,[%rd31],%rs78; }

	// end inline asm
	add.s32 	%r29, %r99, 16;
	setp.lt.u32 	%p11, %r99, 48;
	mov.u32 	%r99, %r29;
	@%p11 bra 	$L__BB3_15;
$L__BB3_16:
	add.s32 	%r96, %r96, 1;
	setp.ne.s32 	%p12, %r96, 16;
	@%p12 bra 	$L__BB3_9;
	bar.sync 	0;
	add.s32 	%r91, %r91, 16;
	setp.lt.s32 	%p13, %r91, %r32;
	@%p13 bra 	$L__BB3_5;
$L__BB3_18:
	ret;

}
	// .globl	_Z19compute_full_P_halfPK6__halfS1_PS_PKfS4_iif
.visible .entry _Z19compute_full_P_halfPK6__halfS1_PS_PKfS4_iif(
	.param .u64 .ptr .align 1 _Z19compute_full_P_halfPK6__halfS1_PS_PKfS4_iif_param_0,
	.param .u64 .ptr .align 1 _Z19compute_full_P_halfPK6__halfS1_PS_PKfS4_iif_param_1,
	.param .u64 .ptr .align 1 _Z19compute_full_P_halfPK6__halfS1_PS_PKfS4_iif_param_2,
	.param .u64 .ptr .align 1 _Z19compute_full_P_halfPK6__halfS1_PS_PKfS4_iif_param_3,
	.param .u64 .ptr .align 1 _Z19compute_full_P_halfPK6__halfS1_PS_PKfS4_iif_param_4,
	.param .u32 _Z19compute_full_P_halfPK6__halfS1_PS_PKfS4_iif_param_5,
	.param .u32 _Z19compute_full_P_halfPK6__halfS1_PS_PKfS4_iif_param_6,
	.param .f32 _Z19compute_full_P_halfPK6__halfS1_PS_PKfS4_iif_param_7
)
{
	.reg .pred 	%p<11>;
	.reg .b16 	%rs<60>;
	.reg .b32 	%r<50>;
	.reg .b32 	%f<130>;
	.reg .b64 	%rd<50>;

	ld.param.u64 	%rd13, [_Z19compute_full_P_halfPK6__halfS1_PS_PKfS4_iif_param_0];
	ld.param.u64 	%rd14, [_Z19compute_full_P_halfPK6__halfS1_PS_PKfS4_iif_param_1];
	ld.param.u64 	%rd10, [_Z19compute_full_P_halfPK6__halfS1_PS_PKfS4_iif_param_2];
	ld.param.u64 	%rd11, [_Z19compute_full_P_halfPK6__halfS1_PS_PKfS4_iif_param_3];
	ld.param.u64 	%rd12, [_Z19compute_full_P_halfPK6__halfS1_PS_PKfS4_iif_param_4];
	ld.param.u32 	%r25, [_Z19compute_full_P_halfPK6__halfS1_PS_PKfS4_iif_param_5];
	ld.param.u32 	%r26, [_Z19compute_full_P_halfPK6__halfS1_PS_PKfS4_iif_param_6];
	ld.param.f32 	%f14, [_Z19compute_full_P_halfPK6__halfS1_PS_PKfS4_iif_param_7];
	cvta.to.global.u64 	%rd1, %rd14;
	cvta.to.global.u64 	%rd2, %rd13;
	mov.u32 	%r27, %ctaid.x;
	mov.u32 	%r28, %ntid.x;
	mov.u32 	%r29, %tid.x;
	mad.lo.s32 	%r1, %r27, %r28, %r29;
	mov.u32 	%r30, %ctaid.y;
	mov.u32 	%r31, %ntid.y;
	mov.u32 	%r32, %tid.y;
	mad.lo.s32 	%r2, %r30, %r31, %r32;
	max.s32 	%r33, %r2, %r1;
	setp.ge.s32 	%p1, %r33, %r25;
	@%p1 bra 	$L__BB4_15;
	setp.lt.s32 	%p2, %r26, 1;
	mov.f32 	%f129, 0f00000000;
	@%p2 bra 	$L__BB4_14;
	mul.lo.s32 	%r3, %r26, %r2;
	mul.lo.s32 	%r4, %r26, %r1;
	and.b32  	%r5, %r26, 15;
	setp.lt.u32 	%p3, %r26, 16;
	mov.f32 	%f129, 0f00000000;
	mov.b32 	%r46, 0;
	@%p3 bra 	$L__BB4_5;
	and.b32  	%r46, %r26, 2147483632;
	neg.s32 	%r44, %r46;
	mul.wide.u32 	%rd15, %r3, 2;
	add.s64 	%rd16, %rd15, %rd2;
	add.s64 	%rd48, %rd16, 16;
	add.s64 	%rd4, %rd1, 16;
	mov.f32 	%f129, 0f00000000;
	mov.u32 	%r43, %r4;
$L__BB4_4:
	.pragma "nounroll";
	mul.wide.s32 	%rd17, %r43, 2;
	add.s64 	%rd18, %rd4, %rd17;
	ld.global.u16 	%rs1, [%rd48+-16];
	// begin inline asm
	{  cvt.f32.f16 %f19, %rs1;}

	// end inline asm
	ld.global.u16 	%rs2, [%rd18+-16];
	// begin inline asm
	{  cvt.f32.f16 %f20, %rs2;}

	// end inline asm
	fma.rn.f32 	%f51, %f19, %f20, %f129;
	ld.global.u16 	%rs3, [%rd48+-14];
	// begin inline asm
	{  cvt.f32.f16 %f21, %rs3;}

	// end inline asm
	ld.global.u16 	%rs4, [%rd18+-14];
	// begin inline asm
	{  cvt.f32.f16 %f22, %rs4;}

	// end inline asm
	fma.rn.f32 	%f52, %f21, %f22, %f51;
	ld.global.u16 	%rs5, [%rd48+-12];
	// begin inline asm
	{  cvt.f32.f16 %f23, %rs5;}

	// end inline asm
	ld.global.u16 	%rs6, [%rd18+-12];
	// begin inline asm
	{  cvt.f32.f16 %f24, %rs6;}

	// end inline asm
	fma.rn.f32 	%f53, %f23, %f24, %f52;
	ld.global.u16 	%rs7, [%rd48+-10];
	// begin inline asm
	{  cvt.f32.f16 %f25, %rs7;}

	// end inline asm
	ld.global.u16 	%rs8, [%rd18+-10];
	// begin inline asm
	{  cvt.f32.f16 %f26, %rs8;}

	// end inline asm
	fma.rn.f32 	%f54, %f25, %f26, %f53;
	ld.global.u16 	%rs9, [%rd48+-8];
	// begin inline asm
	{  cvt.f32.f16 %f27, %rs9;}

	// end inline asm
	ld.global.u16 	%rs10, [%rd18+-8];
	// begin inline asm
	{  cvt.f32.f16 %f28, %rs10;}

	// end inline asm
	fma.rn.f32 	%f55, %f27, %f28, %f54;
	ld.global.u16 	%rs11, [%rd48+-6];
	// begin inline asm
	{  cvt.f32.f16 %f29, %rs11;}

	// end inline asm
	ld.global.u16 	%rs12, [%rd18+-6];
	// begin inline asm
	{  cvt.f32.f16 %f30, %rs12;}

	// end inline asm
	fma.rn.f32 	%f56, %f29, %f30, %f55;
	ld.global.u16 	%rs13, [%rd48+-4];
	// begin inline asm
	{  cvt.f32.f16 %f31, %rs13;}

	// end inline asm
	ld.global.u16 	%rs14, [%rd18+-4];
	// begin inline asm
	{  cvt.f32.f16 %f32, %rs14;}

	// end inline asm
	fma.rn.f32 	%f57, %f31, %f32, %f56;
	ld.global.u16 	%rs15, [%rd48+-2];
	// begin inline asm
	{  cvt.f32.f16 %f33, %rs15;}

	// end inline asm
	ld.global.u16 	%rs16, [%rd18+-2];
	// begin inline asm
	{  cvt.f32.f16 %f34, %rs16;}

	// end inline asm
	fma.rn.f32 	%f58, %f33, %f34, %f57;
	ld.global.u16 	%rs17, [%rd48];
	// begin inline asm
	{  cvt.f32.f16 %f35, %rs17;}

	// end inline asm
	ld.global.u16 	%rs18, [%rd18];
	// begin inline asm
	{  cvt.f32.f16 %f36, %rs18;}

	// end inline asm
	fma.rn.f32 	%f59, %f35, %f36, %f58;
	ld.global.u16 	%rs19, [%rd48+2];
	// begin inline asm
	{  cvt.f32.f16 %f37, %rs19;}

	// end inline asm
	ld.global.u16 	%rs20, [%rd18+2];
	// begin inline asm
	{  cvt.f32.f16 %f38, %rs20;}

	// end inline asm
	fma.rn.f32 	%f60, %f37, %f38, %f59;
	ld.global.u16 	%rs21, [%rd48+4];
	// begin inline asm
	{  cvt.f32.f16 %f39, %rs21;}

	// end inline asm
	ld.global.u16 	%rs22, [%rd18+4];
	// begin inline asm
	{  cvt.f32.f16 %f40, %rs22;}

	// end inline asm
	fma.rn.f32 	%f61, %f39, %f40, %f60;
	ld.global.u16 	%rs23, [%rd48+6];
	// begin inline asm
	{  cvt.f32.f16 %f41, %rs23;}

	// end inline asm
	ld.global.u16 	%rs24, [%rd18+6];
	// begin inline asm
	{  cvt.f32.f16 %f42, %rs24;}

	// end inline asm
	fma.rn.f32 	%f62, %f41, %f42, %f61;
	ld.global.u16 	%rs25, [%rd48+8];
	// begin inline asm
	{  cvt.f32.f16 %f43, %rs25;}

	// end inline asm
	ld.global.u16 	%rs26, [%rd18+8];
	// begin inline asm
	{  cvt.f32.f16 %f44, %rs26;}

	// end inline asm
	fma.rn.f32 	%f63, %f43, %f44, %f62;
	ld.global.u16 	%rs27, [%rd48+10];
	// begin inline asm
	{  cvt.f32.f16 %f45, %rs27;}

	// end inline asm
	ld.global.u16 	%rs28, [%rd18+10];
	// begin inline asm
	{  cvt.f32.f16 %f46, %rs28;}

	// end inline asm
	fma.rn.f32 	%f64, %f45, %f46, %f63;
	ld.global.u16 	%rs29, [%rd48+12];
	// begin inline asm
	{  cvt.f32.f16 %f47, %rs29;}

	// end inline asm
	ld.global.u16 	%rs30, [%rd18+12];
	// begin inline asm
	{  cvt.f32.f16 %f48, %rs30;}

	// end inline asm
	fma.rn.f32 	%f65, %f47, %f48, %f64;
	ld.global.u16 	%rs31, [%rd48+14];
	// begin inline asm
	{  cvt.f32.f16 %f49, %rs31;}

	// end inline asm
	ld.global.u16 	%rs32, [%rd18+14];
	// begin inline asm
	{  cvt.f32.f16 %f50, %rs32;}

	// end inline asm
	fma.rn.f32 	%f129, %f49, %f50, %f65;
	add.s32 	%r44, %r44, 16;
	add.s64 	%rd48, %rd48, 32;
	add.s32 	%r43, %r43, 16;
	setp.ne.s32 	%p4, %r44, 0;
	@%p4 bra 	$L__BB4_4;
$L__BB4_5:
	setp.eq.s32 	%p5, %r5, 0;
	@%p5 bra 	$L__BB4_14;
	and.b32  	%r13, %r26, 7;
	setp.lt.u32 	%p6, %r5, 8;
	@%p6 bra 	$L__BB4_8;
	add.s32 	%r35, %r46, %r3;
	mul.wide.u32 	%rd19, %r35, 2;
	add.s64 	%rd20, %rd2, %rd19;
	ld.global.u16 	%rs33, [%rd20];
	// begin inline asm
	{  cvt.f32.f16 %f67, %rs33;}

	// end inline asm
	add.s32 	%r36, %r46, %r4;
	mul.wide.s32 	%rd21, %r36, 2;
	add.s64 	%rd22, %rd1, %rd21;
	ld.global.u16 	%rs34, [%rd22];
	// begin inline asm
	{  cvt.f32.f16 %f68, %rs34;}

	// end inline asm
	fma.rn.f32 	%f83, %f67, %f68, %f129;
	cvt.u64.u32 	%rd23, %r3;
	cvt.u64.u32 	%rd24, %r46;
	add.s64 	%rd25, %rd24, %rd23;
	shl.b64 	%rd26, %rd25, 1;
	add.s64 	%rd27, %rd2, %rd26;
	ld.global.u16 	%rs35, [%rd27+2];
	// begin inline asm
	{  cvt.f32.f16 %f69, %rs35;}

	// end inline asm
	ld.global.u16 	%rs36, [%rd22+2];
	// begin inline asm
	{  cvt.f32.f16 %f70, %rs36;}

	// end inline asm
	fma.rn.f32 	%f84, %f69, %f70, %f83;
	ld.global.u16 	%rs37, [%rd27+4];
	// begin inline asm
	{  cvt.f32.f16 %f71, %rs37;}

	// end inline asm
	ld.global.u16 	%rs38, [%rd22+4];
	// begin inline asm
	{  cvt.f32.f16 %f72, %rs38;}

	// end inline asm
	fma.rn.f32 	%f85, %f71, %f72, %f84;
	ld.global.u16 	%rs39, [%rd27+6];
	// begin inline asm
	{  cvt.f32.f16 %f73, %rs39;}

	// end inline asm
	ld.global.u16 	%rs40, [%rd22+6];
	// begin inline asm
	{  cvt.f32.f16 %f74, %rs40;}

	// end inline asm
	fma.rn.f32 	%f86, %f73, %f74, %f85;
	ld.global.u16 	%rs41, [%rd27+8];
	// begin inline asm
	{  cvt.f32.f16 %f75, %rs41;}

	// end inline asm
	ld.global.u16 	%rs42, [%rd22+8];
	// begin inline asm
	{  cvt.f32.f16 %f76, %rs42;}

	// end inline asm
	fma.rn.f32 	%f87, %f75, %f76, %f86;
	ld.global.u16 	%rs43, [%rd27+10];
	// begin inline asm
	{  cvt.f32.f16 %f77, %rs43;}

	// end inline asm
	ld.global.u16 	%rs44, [%rd22+10];
	// begin inline asm
	{  cvt.f32.f16 %f78, %rs44;}

	// end inline asm
	fma.rn.f32 	%f88, %f77, %f78, %f87;
	ld.global.u16 	%rs45, [%rd27+12];
	// begin inline asm
	{  cvt.f32.f16 %f79, %rs45;}

	// end inline asm
	ld.global.u16 	%rs46, [%rd22+12];
	// begin inline asm
	{  cvt.f32.f16 %f80, %rs46;}

	// end inline asm
	fma.rn.f32 	%f89, %f79, %f80, %f88;
	ld.global.u16 	%rs47, [%rd27+14];
	// begin inline asm
	{  cvt.f32.f16 %f81, %rs47;}

	// end inline asm
	ld.global.u16 	%rs48, [%rd22+14];
	// begin inline asm
	{  cvt.f32.f16 %f82, %rs48;}

	// end inline asm
	fma.rn.f32 	%f129, %f81, %f82, %f89;
	add.s32 	%r46, %r46, 8;
$L__BB4_8:
	setp.eq.s32 	%p7, %r13, 0;
	@%p7 bra 	$L__BB4_14;
	and.b32  	%r16, %r26, 3;
	setp.lt.u32 	%p8, %r13, 4;
	@%p8 bra 	$L__BB4_11;
	add.s32 	%r37, %r46, %r3;
	mul.wide.u32 	%rd28, %r37, 2;
	add.s64 	%rd29, %rd2, %rd28;
	ld.global.u16 	%rs49, [%rd29];
	// begin inline asm
	{  cvt.f32.f16 %f91, %rs49;}

	// end inline asm
	add.s32 	%r38, %r46, %r4;
	mul.wide.s32 	%rd30, %r38, 2;
	add.s64 	%rd31, %rd1, %rd30;
	ld.global.u16 	%rs50, [%rd31];
	// begin inline asm
	{  cvt.f32.f16 %f92, %rs50;}

	// end inline asm
	fma.rn.f32 	%f99, %f91, %f92, %f129;
	cvt.u64.u32 	%rd32, %r3;
	cvt.u64.u32 	%rd33, %r46;
	add.s64 	%rd34, %rd33, %rd32;
	shl.b64 	%rd35, %rd34, 1;
	add.s64 	%rd36, %rd2, %rd35;
	ld.global.u16 	%rs51, [%rd36+2];
	// begin inline asm
	{  cvt.f32.f16 %f93, %rs51;}

	// end inline asm
	ld.global.u16 	%rs52, [%rd31+2];
	// begin inline asm
	{  cvt.f32.f16 %f94, %rs52;}

	// end inline asm
	fma.rn.f32 	%f100, %f93, %f94, %f99;
	ld.global.u16 	%rs53, [%rd36+4];
	// begin inline asm
	{  cvt.f32.f16 %f95, %rs53;}

	// end inline asm
	ld.global.u16 	%rs54, [%rd31+4];
	// begin inline asm
	{  cvt.f32.f16 %f96, %rs54;}

	// end inline asm
	fma.rn.f32 	%f101, %f95, %f96, %f100;
	ld.global.u16 	%rs55, [%rd36+6];
	// begin inline asm
	{  cvt.f32.f16 %f97, %rs55;}

	// end inline asm
	ld.global.u16 	%rs56, [%rd31+6];
	// begin inline asm
	{  cvt.f32.f16 %f98, %rs56;}

	// end inline asm
	fma.rn.f32 	%f129, %f97, %f98, %f101;
	add.s32 	%r46, %r46, 4;
$L__BB4_11:
	setp.eq.s32 	%p9, %r16, 0;
	@%p9 bra 	$L__BB4_14;
	add.s32 	%r49, %r46, %r4;
	add.s32 	%r39, %r46, %r3;
	mul.wide.u32 	%rd37, %r39, 2;
	add.s64 	%rd49, %rd2, %rd37;
	neg.s32 	%r48, %r16;
$L__BB4_13:
	.pragma "nounroll";
	mul.wide.s32 	%rd38, %r49, 2;
	add.s64 	%rd39, %rd1, %rd38;
	ld.global.u16 	%rs57, [%rd49];
	// begin inline asm
	{  cvt.f32.f16 %f102, %rs57;}

	// end inline asm
	ld.global.u16 	%rs58, [%rd39];
	// begin inline asm
	{  cvt.f32.f16 %f103, %rs58;}

	// end inline asm
	fma.rn.f32 	%f129, %f102, %f103, %f129;
	add.s32 	%r49, %r49, 1;
	add.s64 	%rd49, %rd49, 2;
	add.s32 	%r48, %r48, 1;
	setp.ne.s32 	%p10, %r48, 0;
	@%p10 bra 	$L__BB4_13;
$L__BB4_14:
	mul.f32 	%f105, %f14, %f129;
	cvta.to.global.u64 	%rd40, %rd12;
	mul.wide.u32 	%rd41, %r2, 4;
	add.s64 	%rd42, %rd40, %rd41;
	ld.global.f32 	%f106, [%rd42];
	sub.f32 	%f107, %f105, %f106;
	fma.rn.f32 	%f108, %f107, 0f3BBB989D, 0f3F000000;
	cvt.sat.f32.f32 	%f109, %f108;
	mov.f32 	%f110, 0f4B400001;
	mov.f32 	%f111, 0f437C0000;
	fma.rm.f32 	%f112, %f109, %f111, %f110;
	add.f32 	%f113, %f112, 0fCB40007F;
	neg.f32 	%f114, %f113;
	fma.rn.f32 	%f115, %f107, 0f3FB8AA3B, %f114;
	fma.rn.f32 	%f116, %f107, 0f32A57060, %f115;
	mov.b32 	%r40, %f112;
	shl.b32 	%r41, %r40, 23;
	mov.b32 	%f117, %r41;
	ex2.approx.ftz.f32 	%f118, %f116;
	mul.f32 	%f119, %f118, %f117;
	cvta.to.global.u64 	%rd43, %rd11;
	add.s64 	%rd44, %rd43, %rd41;
	ld.global.f32 	%f120, [%rd44];
	div.rn.f32 	%f104, %f119, %f120;
	// begin inline asm
	{  cvt.rn.f16.f32 %rs59, %f104;}

	// end inline asm
	mad.lo.s32 	%r42, %r25, %r2, %r1;
	cvta.to.global.u64 	%rd45, %rd10;
	mul.wide.s32 	%rd46, %r42, 2;
	add.s64 	%rd47, %rd45, %rd46;
	st.global.u16 	[%rd47], %rs59;
$L__BB4_15:
	ret;

}
	// .globl	_Z17float2half_kernelP6__halfPKfi
.visible .entry _Z17float2half_kernelP6__halfPKfi(
	.param .u64 .ptr .align 1 _Z17float2half_kernelP6__halfPKfi_param_0,
	.param .u64 .ptr .align 1 _Z17float2half_kernelP6__halfPKfi_param_1,
	.param .u32 _Z17float2half_kernelP6__halfPKfi_param_2
)
{
	.reg .pred 	%p<2>;
	.reg .b16 	%rs<2>;
	.reg .b32 	%r<6>;
	.reg .b32 	%f<2>;
	.reg .b64 	%rd<9>;

	ld.param.u64 	%rd1, [_Z17float2half_kernelP6__halfPKfi_param_0];
	ld.param.u64 	%rd2, [_Z17float2half_kernelP6__halfPKfi_param_1];
	ld.param.u32 	%r2, [_Z17float2half_kernelP6__halfPKfi_param_2];
	mov.u32 	%r3, %ctaid.x;
	mov.u32 	%r4, %ntid.x;
	mov.u32 	%r5, %tid.x;
	mad.lo.s32 	%r1, %r3, %r4, %r5;
	setp.ge.s32 	%p1, %r1, %r2;
	@%p1 bra 	$L__BB5_2;
	cvta.to.global.u64 	%rd3, %rd2;
	cvta.to.global.u64 	%rd4, %rd1;
	mul.wide.s32 	%rd5, %r1, 4;
	add.s64 	%rd6, %rd3, %rd5;
	ld.global.f32 	%f1, [%rd6];
	// begin inline asm
	{  cvt.rn.f16.f32 %rs1, %f1;}

	// end inline asm
	mul.wide.s32 	%rd7, %r1, 2;
	add.s64 	%rd8, %rd4, %rd7;
	st.global.u16 	[%rd8], %rs1;
$L__BB5_2:
	ret;

}
	// .globl	_Z18compute_delta_halfPK6__halfS1_Pfii
.visible .entry _Z18compute_delta_halfPK6__halfS1_Pfii(
	.param .u64 .ptr .align 1 _Z18compute_delta_halfPK6__halfS1_Pfii_param_0,
	.param .u64 .ptr .align 1 _Z18compute_delta_halfPK6__halfS1_Pfii_param_1,
	.param .u64 .ptr .align 1 _Z18compute_delta_halfPK6__halfS1_Pfii_param_2,
	.param .u32 _Z18compute_delta_halfPK6__halfS1_Pfii_param_3,
	.param .u32 _Z18compute_delta_halfPK6__halfS1_Pfii_param_4
)
{
	.reg .pred 	%p<11>;
	.reg .b16 	%rs<59>;
	.reg .b32 	%r<38>;
	.reg .b32 	%f<112>;
	.reg .b64 	%rd<23>;

	ld.param.u64 	%rd6, [_Z18compute_delta_halfPK6__halfS1_Pfii_param_0];
	ld.param.u64 	%rd7, [_Z18compute_delta_halfPK6__halfS1_Pfii_param_1];
	ld.param.u64 	%rd5, [_Z18compute_delta_halfPK6__halfS1_Pfii_param_2];
	ld.param.u32 	%r24, [_Z18compute_delta_halfPK6__halfS1_Pfii_param_3];
	ld.param.u32 	%r23, [_Z18compute_delta_halfPK6__halfS1_Pfii_param_4];
	cvta.to.global.u64 	%rd1, %rd7;
	cvta.to.global.u64 	%rd2, %rd6;
	mov.u32 	%r25, %ctaid.x;
	mov.u32 	%r26, %ntid.x;
	mov.u32 	%r27, %tid.x;
	mad.lo.s32 	%r1, %r25, %r26, %r27;
	setp.ge.s32 	%p1, %r1, %r24;
	@%p1 bra 	$L__BB6_15;
	setp.lt.s32 	%p2, %r23, 1;
	mov.f32 	%f111, 0f00000000;
	@%p2 bra 	$L__BB6_14;
	mul.lo.s32 	%r2, %r23, %r1;
	and.b32  	%r3, %r23, 15;
	setp.lt.u32 	%p3, %r23, 16;
	mov.f32 	%f111, 0f00000000;
	mov.b32 	%r34, 0;
	@%p3 bra 	$L__BB6_5;
	and.b32  	%r34, %r23, 2147483632;
	neg.s32 	%r32, %r34;
	add.s64 	%rd3, %rd2, 16;
	add.s64 	%rd4, %rd1, 16;
	mov.f32 	%f111, 0f00000000;
	mov.u32 	%r31, %r2;
$L__BB6_4:
	.pragma "nounroll";
	mul.wide.s32 	%rd8, %r31, 2;
	add.s64 	%rd9, %rd3, %rd8;
	add.s64 	%rd10, %rd4, %rd8;
	ld.global.u16 	%rs1, [%rd9+-16];
	// begin inline asm
	{  cvt.f32.f16 %f18, %rs1;}

	// end inline asm
	ld.global.u16 	%rs2, [%rd10+-16];
	// begin inline asm
	{  cvt.f32.f16 %f19, %rs2;}

	// end inline asm
	fma.rn.f32 	%f50, %f18, %f19, %f111;
	ld.global.u16 	%rs3, [%rd9+-14];
	// begin inline asm
	{  cvt.f32.f16 %f20, %rs3;}

	// end inline asm
	ld.global.u16 	%rs4, [%rd10+-14];
	// begin inline asm
	{  cvt.f32.f16 %f21, %rs4;}

	// end inline asm
	fma.rn.f32 	%f51, %f20, %f21, %f50;
	ld.global.u16 	%rs5, [%rd9+-12];
	// begin inline asm
	{  cvt.f32.f16 %f22, %rs5;}

	// end inline asm
	ld.global.u16 	%rs6, [%rd10+-12];
	// begin inline asm
	{  cvt.f32.f16 %f23, %rs6;}

	// end inline asm
	fma.rn.f32 	%f52, %f22, %f23, %f51;
	ld.global.u16 	%rs7, [%rd9+-10];
	// begin inline asm
	{  cvt.f32.f16 %f24, %rs7;}

	// end inline asm
	ld.global.u16 	%rs8, [%rd10+-10];
	// begin inline asm
	{  cvt.f32.f16 %f25, %rs8;}

	// end inline asm
	fma.rn.f32 	%f53, %f24, %f25, %f52;
	ld.global.u16 	%rs9, [%rd9+-8];
	// begin inline asm
	{  cvt.f32.f16 %f26, %rs9;}

	// end inline asm
	ld.global.u16 	%rs10, [%rd10+-8];
	// begin inline asm
	{  cvt.f32.f16 %f27, %rs10;}

	// end inline asm
	fma.rn.f32 	%f54, %f26, %f27, %f53;
	ld.global.u16 	%rs11, [%rd9+-6];
	// begin inline asm
	{  cvt.f32.f16 %f28, %rs11;}

	// end inline asm
	ld.global.u16 	%rs12, [%rd10+-6];
	// begin inline asm
	{  cvt.f32.f16 %f29, %rs12;}

	// end inline asm
	fma.rn.f32 	%f55, %f28, %f29, %f54;
	ld.global.u16 	%rs13, [%rd9+-4];
	// begin inline asm
	{  cvt.f32.f16 %f30, %rs13;}

	// end inline asm
	ld.global.u16 	%rs14, [%rd10+-4];
	// begin inline asm
	{  cvt.f32.f16 %f31, %rs14;}

	// end inline asm
	fma.rn.f32 	%f56, %f30, %f31, %f55;
	ld.global.u16 	%rs15, [%rd9+-2];
	// begin inline asm
	{  cvt.f32.f16 %f32, %rs15;}

	// end inline asm
	ld.global.u16 	%rs16, [%rd10+-2];
	// begin inline asm
	{  cvt.f32.f16 %f33, %rs16;}

	// end inline asm
	fma.rn.f32 	%f57, %f32, %f33, %f56;
	ld.global.u16 	%rs17, [%rd9];
	// begin inline asm
	{  cvt.f32.f16 %f34, %rs17;}

	// end inline asm
	ld.global.u16 	%rs18, [%rd10];
	// begin inline asm
	{  cvt.f32.f16 %f35, %rs18;}

	// end inline asm
	fma.rn.f32 	%f58, %f34, %f35, %f57;
	ld.global.u16 	%rs19, [%rd9+2];
	// begin inline asm
	{  cvt.f32.f16 %f36, %rs19;}

	// end inline asm
	ld.global.u16 	%rs20, [%rd10+2];
	// begin inline asm
	{  cvt.f32.f16 %f37, %rs20;}

	// end inline asm
	fma.rn.f32 	%f59, %f36, %f37, %f58;
	ld.global.u16 	%rs21, [%rd9+4];
	// begin inline asm
	{  cvt.f32.f16 %f38, %rs21;}

	// end inline asm
	ld.global.u16 	%rs22, [%rd10+4];
	// begin inline asm
	{  cvt.f32.f16 %f39, %rs22;}

	// end inline asm
	fma.rn.f32 	%f60, %f38, %f39, %f59;
	ld.global.u16 	%rs23, [%rd9+6];
	// begin inline asm
	{  cvt.f32.f16 %f40, %rs23;}

	// end inline asm
	ld.global.u16 	%rs24, [%rd10+6];
	// begin inline asm
	{  cvt.f32.f16 %f41, %rs24;}

	// end inline asm
	fma.rn.f32 	%f61, %f40, %f41, %f60;
	ld.global.u16 	%rs25, [%rd9+8];
	// begin inline asm
	{  cvt.f32.f16 %f42, %rs25;}

	// end inline asm
	ld.global.u16 	%rs26, [%rd10+8];
	// begin inline asm
	{  cvt.f32.f16 %f43, %rs26;}

	// end inline asm
	fma.rn.f32 	%f62, %f42, %f43, %f61;
	ld.global.u16 	%rs27, [%rd9+10];
	// begin inline asm
	{  cvt.f32.f16 %f44, %rs27;}

	// end inline asm
	ld.global.u16 	%rs28, [%rd10+10];
	// begin inline asm
	{  cvt.f32.f16 %f45, %rs28;}

	// end inline asm
	fma.rn.f32 	%f63, %f44, %f45, %f62;
	ld.global.u16 	%rs29, [%rd9+12];
	// begin inline asm
	{  cvt.f32.f16 %f46, %rs29;}

	// end inline asm
	ld.global.u16 	%rs30, [%rd10+12];
	// begin inline asm
	{  cvt.f32.f16 %f47, %rs30;}

	// end inline asm
	fma.rn.f32 	%f64, %f46, %f47, %f63;
	ld.global.u16 	%rs31, [%rd9+14];
	// begin inline asm
	{  cvt.f32.f16 %f48, %rs31;}

	// end inline asm
	ld.global.u16 	%rs32, [%rd10+14];
	// begin inline asm
	{  cvt.f32.f16 %f49, %rs32;}

	// end inline asm
	fma.rn.f32 	%f111, %f48, %f49, %f64;
	add.s32 	%r32, %r32, 16;
	add.s32 	%r31, %r31, 16;
	setp.ne.s32 	%p4, %r32, 0;
	@%p4 bra 	$L__BB6_4;
$L__BB6_5:
	setp.eq.s32 	%p5, %r3, 0;
	@%p5 bra 	$L__BB6_14;
	and.b32  	%r11, %r23, 7;
	setp.lt.u32 	%p6, %r3, 8;
	@%p6 bra 	$L__BB6_8;
	add.s32 	%r29, %r34, %r2;
	mul.wide.s32 	%rd11, %r29, 2;
	add.s64 	%rd12, %rd2, %rd11;
	ld.global.u16 	%rs33, [%rd12];
	// begin inline asm
	{  cvt.f32.f16 %f66, %rs33;}

	// end inline asm
	add.s64 	%rd13, %rd1, %rd11;
	ld.global.u16 	%rs34, [%rd13];
	// begin inline asm
	{  cvt.f32.f16 %f67, %rs34;}

	// end inline asm
	fma.rn.f32 	%f82, %f66, %f67, %f111;
	ld.global.u16 	%rs35, [%rd12+2];
	// begin inline asm
	{  cvt.f32.f16 %f68, %rs35;}

	// end inline asm
	ld.global.u16 	%rs36, [%rd13+2];
	// begin inline asm
	{  cvt.f32.f16 %f69, %rs36;}

	// end inline asm
	fma.rn.f32 	%f83, %f68, %f69, %f82;
	ld.global.u16 	%rs37, [%rd12+4];
	// begin inline asm
	{  cvt.f32.f16 %f70, %rs37;}

	// end inline asm
	ld.global.u16 	%rs38, [%rd13+4];
	// begin inline asm
	{  cvt.f32.f16 %f71, %rs38;}

	// end inline asm
	fma.rn.f32 	%f84, %f70, %f71, %f83;
	ld.global.u16 	%rs39, [%rd12+6];
	// begin inline asm
	{  cvt.f32.f16 %f72, %rs39;}

	// end inline asm
	ld.global.u16 	%rs40, [%rd13+6];
	// begin inline asm
	{  cvt.f32.f16 %f73, %rs40;}

	// end inline asm
	fma.rn.f32 	%f85, %f72, %f73, %f84;
	ld.global.u16 	%rs41, [%rd12+8];
	// begin inline asm
	{  cvt.f32.f16 %f74, %rs41;}

	// end inline asm
	ld.global.u16 	%rs42, [%rd13+8];
	// begin inline asm
	{  cvt.f32.f16 %f75, %rs42;}

	// end inline asm
	fma.rn.f32 	%f86, %f74, %f75, %f85;
	ld.global.u16 	%rs43, [%rd12+10];
	// begin inline asm
	{  cvt.f32.f16 %f76, %rs43;}

	// end inline asm
	ld.global.u16 	%rs44, [%rd13+10];
	// begin inline asm
	{  cvt.f32.f16 %f77, %rs44;}

	// end inline asm
	fma.rn.f32 	%f87, %f76, %f77, %f86;
	ld.global.u16 	%rs45, [%rd12+12];
	// begin inline asm
	{  cvt.f32.f16 %f78, %rs45;}

	// end inline asm
	ld.global.u16 	%rs46, [%rd13+12];
	// begin inline asm
	{  cvt.f32.f16 %f79, %rs46;}

	// end inline asm
	fma.rn.f32 	%f88, %f78, %f79, %f87;
	ld.global.u16 	%rs47, [%rd12+14];
	// begin inline asm
	{  cvt.f32.f16 %f80, %rs47;}

	// end inline asm
	ld.global.u16 	%rs48, [%rd13+14];
	// begin inline asm
	{  cvt.f32.f16 %f81, %rs48;}

	// end inline asm
	fma.rn.f32 	%f111, %f80, %f81, %f88;
	add.s32 	%r34, %r34, 8;
$L__BB6_8:
	setp.eq.s32 	%p7, %r11, 0;
	@%p7 bra 	$L__BB6_14;
	and.b32  	%r14, %r23, 3;
	setp.lt.u32 	%p8, %r11, 4;
	@%p8 bra 	$L__BB6_11;
	add.s32 	%r30, %r34, %r2;
	mul.wide.s32 	%rd14, %r30, 2;
	add.s64 	%rd15, %rd2, %rd14;
	ld.global.u16 	%rs49, [%rd15];
	// begin inline asm
	{  cvt.f32.f16 %f90, %rs49;}

	// end inline asm
	add.s64 	%rd16, %rd1, %rd14;
	ld.global.u16 	%rs50, [%rd16];
	// begin inline asm
	{  cvt.f32.f16 %f91, %rs50;}

	// end inline asm
	fma.rn.f32 	%f98, %f90, %f91, %f111;
	ld.global.u16 	%rs51, [%rd15+2];
	// begin inline asm
	{  cvt.f32.f16 %f92, %rs51;}

	// end inline asm
	ld.global.u16 	%rs52, [%rd16+2];
	// begin inline asm
	{  cvt.f32.f16 %f93, %rs52;}

	// end inline asm
	fma.rn.f32 	%f99, %f92, %f93, %f98;
	ld.global.u16 	%rs53, [%rd15+4];
	// begin inline asm
	{  cvt.f32.f16 %f94, %rs53;}

	// end inline asm
	ld.global.u16 	%rs54, [%rd16+4];
	// begin inline asm
	{  cvt.f32.f16 %f95, %rs54;}

	// end inline asm
	fma.rn.f32 	%f100, %f94, %f95, %f99;
	ld.global.u16 	%rs55, [%rd15+6];
	// begin inline asm
	{  cvt.f32.f16 %f96, %rs55;}

	// end inline asm
	ld.global.u16 	%rs56, [%rd16+6];
	// begin inline asm
	{  cvt.f32.f16 %f97, %rs56;}

	// end inline asm
	fma.rn.f32 	%f111, %f96, %f97, %f100;
	add.s32 	%r34, %r34, 4;
$L__BB6_11:
	setp.eq.s32 	%p9, %r14, 0;
	@%p9 bra 	$L__BB6_14;
	add.s32 	%r37, %r34, %r2;
	neg.s32 	%r36, %r14;
$L__BB6_13:
	.pragma "nounroll";
	mul.wide.s32 	%rd17, %r37, 2;
	add.s64 	%rd18, %rd1, %rd17;
	add.s64 	%rd19, %rd2, %rd17;
	ld.global.u16 	%rs57, [%rd19];
	// begin inline asm
	{  cvt.f32.f16 %f101, %rs57;}

	// end inline asm
	ld.global.u16 	%rs58, [%rd18];
	// begin inline asm
	{  cvt.f32.f16 %f102, %rs58;}

	// end inline asm
	fma.rn.f32 	%f111, %f101, %f102, %f111;
	add.s32 	%r37, %r37, 1;
	add.s32 	%r36, %r36, 1;
	setp.ne.s32 	%p10, %r36, 0;
	@%p10 bra 	$L__BB6_13;
$L__BB6_14:
	cvta.to.global.u64 	%rd20, %rd5;
	mul.wide.s32 	%rd21, %r1, 4;
	add.s64 	%rd22, %rd20, %rd21;
	st.global.f32 	[%rd22], %f111;
$L__BB6_15:
	ret;

}


// ===== COMPILED SASS (sm_100) =====

	.target	sm_100

	.elftype	@"ET_EXEC"


//--------------------- .note.nv.tkinfo           --------------------------
	.section	.note.nv.tkinfo,"",@"SHT_NOTE"
	.sectionflags	@"SHF_NOTE_NV_TKINFO"
	.tkinfo
        /*0018*/ 	.word	0x00000002
        /*0030*/ 	.string	""
        /*0030*/ 	.string	"ptxas"
        /*0030*/ 	.string	"Cuda compilation tools, release 13.0, V13.0.88"
        /*0030*/ 	.string	"Build cuda_13.0.r13.0/compiler.36424714_0"
        /*0030*/ 	.string	"-arch sm_100 -m 64 "



//--------------------- .note.nv.cuinfo           --------------------------
	.section	.note.nv.cuinfo,"",@"SHT_NOTE"
	.sectionflags	@"SHF_NOTE_NV_CUINFO"
        /*0018*/ 	.short	0x0002
        /*001a*/ 	.short	0x0064
        /*001c*/ 	.short	0x0082
	.zero		2


//--------------------- .nv.info                  --------------------------
	.section	.nv.info,"",@"SHT_CUDA_INFO"
	.align	4


	//----- nvinfo : EIATTR_REGCOUNT
	.align		4
        /*0000*/ 	.byte	0x04, 0x2f
        /*0002*/ 	.short	(.L_1 - .L_0)
	.align		4
.L_0:
        /*0004*/ 	.word	index@(_Z21flush_l2_cache_kernelPfi)
        /*0008*/ 	.word	0x00000008


	//----- nvinfo : EIATTR_FRAME_SIZE
	.align		4
.L_1:
        /*000c*/ 	.byte	0x04, 0x11
        /*000e*/ 	.short	(.L_3 - .L_2)
	.align		4
.L_2:
        /*0010*/ 	.word	index@(_Z21flush_l2_cache_kernelPfi)
        /*0014*/ 	.word	0x00000000


	//----- nvinfo : EIATTR_REGCOUNT
	.align		4
.L_3:
        /*0018*/ 	.byte	0x04, 0x2f
        /*001a*/ 	.short	(.L_5 - .L_4)
	.align		4
.L_4:
        /*001c*/ 	.word	index@(_Z21naive_backward_kernelPK6__halfS1_S1_S1_S1_PKfPS_S4_S4_iif)
        /*0020*/ 	.word	0x00000020


	//----- nvinfo : EIATTR_FRAME_SIZE
	.align		4
.L_5:
        /*0024*/ 	.byte	0x04, 0x11
        /*0026*/ 	.short	(.L_7 - .L_6)
	.align		4
.L_6:
        /*0028*/ 	.word	index@(_Z21naive_backward_kernelPK6__halfS1_S1_S1_S1_PKfPS_S4_S4_iif)
        /*002c*/ 	.word	0x00000000


	//----- nvinfo : EIATTR_REGCOUNT
	.align		4
.L_7:
        /*0030*/ 	.byte	0x04, 0x2f
        /*0032*/ 	.short	(.L_9 - .L_8)
	.align		4
.L_8:
        /*0034*/ 	.word	index@(_Z24tiled_uncoalesced_kernelPK6__halfS1_S1_S1_S1_PS_S2_S2_PKffi)
        /*0038*/ 	.word	0x0000001f


	//----- nvinfo : EIATTR_FRAME_SIZE
	.align		4
.L_9:
        /*003c*/ 	.byte	0x04, 0x11
        /*003e*/ 	.short	(.L_11 - .L_10)
	.align		4
.L_10:
        /*0040*/ 	.word	index@(_Z24tiled_uncoalesced_kernelPK6__halfS1_S1_S1_S1_PS_S2_S2_PKffi)
        /*0044*/ 	.word	0x00000000


	//----- nvinfo : EIATTR_REGCOUNT
	.align		4
.L_11:
        /*0048*/ 	.byte	0x04, 0x2f
        /*004a*/ 	.short	(.L_13 - .L_12)
	.align		4
.L_12:
        /*004c*/ 	.word	index@(_Z20flash_optimized_halfPK6__halfS1_S1_S1_PKfS3_PS_S4_S4_S3_fi)
        /*0050*/ 	.word	0x00000020


	//----- nvinfo : EIATTR_FRAME_SIZE
	.align		4
.L_13:
        /*0054*/ 	.byte	0x04, 0x11
        /*0056*/ 	.short	(.L_15 - .L_14)
	.align		4
.L_14:
        /*0058*/ 	.word	index@($__internal_1_$__cuda_sm3x_div_rn_noftz_f32_slowpath)
        /*005c*/ 	.word	0x00000000


	//----- nvinfo : EIATTR_FRAME_SIZE
	.align		4
.L_15:
        /*0060*/ 	.byte	0x04, 0x11
        /*0062*/ 	.short	(.L_17 - .L_16)
	.align		4
.L_16:
        /*0064*/ 	.word	index@(_Z20flash_optimized_halfPK6__halfS1_S1_S1_PKfS3_PS_S4_S4_S3_fi)
        /*0068*/ 	.word	0x00000000


	//----- nvinfo : EIATTR_REGCOUNT
	.align		4
.L_17:
        /*006c*/ 	.byte	0x04, 0x2f
        /*006e*/ 	.short	(.L_19 - .L_18)
	.align		4
.L_18:
        /*0070*/ 	.word	index@(_Z19compute_full_P_halfPK6__halfS1_PS_PKfS4_iif)
        /*0074*/ 	.word	0x00000020


	//----- nvinfo : EIATTR_FRAME_SIZE
	.align		4
.L_19:
        /*0078*/ 	.byte	0x04, 0x11
        /*007a*/ 	.short	(.L_21 - .L_20)
	.align		4
.L_20:
        /*007c*/ 	.word	index@($__internal_0_$__cuda_sm3x_div_rn_noftz_f32_slowpath)
        /*0080*/ 	.word	0x00000000


	//----- nvinfo : EIATTR_FRAME_SIZE
	.align		4
.L_21:
        /*0084*/ 	.byte	0x04, 0x11
        /*0086*/ 	.short	(.L_23 - .L_22)
	.align		4
.L_22:
        /*0088*/ 	.word	index@(_Z19compute_full_P_halfPK6__halfS1_PS_PKfS4_iif)
        /*008c*/ 	.word	0x00000000


	//----- nvinfo : EIATTR_REGCOUNT
	.align		4
.L_23:
        /*0090*/ 	.byte	0x04, 0x2f
        /*0092*/ 	.short	(.L_25 - .L_24)
	.align		4
.L_24:
        /*0094*/ 	.word	index@(_Z17float2half_kernelP6__halfPKfi)
        /*0098*/ 	.word	0x0000000a


	//----- nvinfo : EIATTR_FRAME_SIZE
	.align		4
.L_25:
        /*009c*/ 	.byte	0x04, 0x11
        /*009e*/ 	.short	(.L_27 - .L_26)
	.align		4
.L_26:
        /*00a0*/ 	.word	index@(_Z17float2half_kernelP6__halfPKfi)
        /*00a4*/ 	.word	0x00000000


	//----- nvinfo : EIATTR_REGCOUNT
	.align		4
.L_27:
        /*00a8*/ 	.byte	0x04, 0x2f
        /*00aa*/ 	.short	(.L_29 - .L_28)
	.align		4
.L_28:
        /*00ac*/ 	.word	index@(_Z18compute_delta_halfPK6__halfS1_Pfii)
        /*00b0*/ 	.word	0x00000020


	//----- nvinfo : EIATTR_FRAME_SIZE
	.align		4
.L_29:
        /*00b4*/ 	.byte	0x04, 0x11
        /*00b6*/ 	.short	(.L_31 - .L_30)
	.align		4
.L_30:
        /*00b8*/ 	.word	index@(_Z18compute_delta_halfPK6__halfS1_Pfii)
        /*00bc*/ 	.word	0x00000000


	//----- nvinfo : EIATTR_MIN_STACK_SIZE
	.align		4
.L_31:
        /*00c0*/ 	.byte	0x04, 0x12
        /*00c2*/ 	.short	(.L_33 - .L_32)
	.align		4
.L_32:
        /*00c4*/ 	.word	index@(_Z18compute_delta_halfPK6__halfS1_Pfii)
        /*00c8*/ 	.word	0x00000000


	//----- nvinfo : EIATTR_MIN_STACK_SIZE
	.align		4
.L_33:
        /*00cc*/ 	.byte	0x04, 0x12
        /*00ce*/ 	.short	(.L_35 - .L_34)
	.align		4
.L_34:
        /*00d0*/ 	.word	index@(_Z17float2half_kernelP6__halfPKfi)
        /*00d4*/ 	.word	0x00000000


	//----- nvinfo : EIATTR_MIN_STACK_SIZE
	.align		4
.L_35:
        /*00d8*/ 	.byte	0x04, 0x12
        /*00da*/ 	.short	(.L_37 - .L_36)
	.align		4
.L_36:
        /*00dc*/ 	.word	index@(_Z19compute_full_P_halfPK6__halfS1_PS_PKfS4_iif)
        /*00e0*/ 	.word	0x00000000


	//----- nvinfo : EIATTR_MIN_STACK_SIZE
	.align		4
.L_37:
        /*00e4*/ 	.byte	0x04, 0x12
        /*00e6*/ 	.short	(.L_39 - .L_38)
	.align		4
.L_38:
        /*00e8*/ 	.word	index@(_Z20flash_optimized_halfPK6__halfS1_S1_S1_PKfS3_PS_S4_S4_S3_fi)
        /*00ec*/ 	.word	0x00000000


	//----- nvinfo : EIATTR_MIN_STACK_SIZE
	.align		4
.L_39:
        /*00f0*/ 	.byte	0x04, 0x12
        /*00f2*/ 	.short	(.L_41 - .L_40)
	.align		4
.L_40:
        /*00f4*/ 	.word	index@(_Z24tiled_uncoalesced_kernelPK6__halfS1_S1_S1_S1_PS_S2_S2_PKffi)
        /*00f8*/ 	.word	0x00000000


	//----- nvinfo : EIATTR_MIN_STACK_SIZE
	.align		4
.L_41:
        /*00fc*/ 	.byte	0x04, 0x12
        /*00fe*/ 	.short	(.L_43 - .L_42)
	.align		4
.L_42:
        /*0100*/ 	.word	index@(_Z21naive_backward_kernelPK6__halfS1_S1_S1_S1_PKfPS_S4_S4_iif)
        /*0104*/ 	.word	0x00000000


	//----- nvinfo : EIATTR_MIN_STACK_SIZE
	.align		4
.L_43:
        /*0108*/ 	.byte	0x04, 0x12
        /*010a*/ 	.short	(.L_45 - .L_44)
	.align		4
.L_44:
        /*010c*/ 	.word	index@(_Z21flush_l2_cache_kernelPfi)
        /*0110*/ 	.word	0x00000000
.L_45:


//--------------------- .nv.compat                --------------------------
	.section	.nv.compat,"",@"SHT_CUDA_COMPAT_INFO"
	.align	4
        /*0000*/ 	.byte	0x02, 0x09, 0x00, 0x00, 0x02, 0x02, 0x01, 0x00, 0x02, 0x05, 0x05, 0x00, 0x03, 0x07, 0x01, 0x01
        /*0010*/ 	.byte	0x02, 0x03, 0x00, 0x00, 0x02, 0x06, 0x01, 0x00, 0x04, 0x0b, 0x08, 0x00, 0x01, 0x00, 0x00, 0x00
        /*0020*/ 	.byte	0x00, 0x00, 0x00, 0x00


//--------------------- .nv.info._Z18compute_delta_halfPK6__halfS1_Pfii --------------------------
	.section	.nv.info._Z18compute_delta_halfPK6__halfS1_Pfii,"",@"SHT_CUDA_INFO"
	.sectionflags	@""
	.align	4


	//----- nvinfo : EIATTR_CUDA_API_VERSION
	.align		4
        /*0000*/ 	.byte	0x04, 0x37
        /*0002*/ 	.short	(.L_47 - .L_46)
.L_46:
        /*0004*/ 	.word	0x00000082


	//----- nvinfo : EIATTR_KPARAM_INFO
	.align		4
.L_47:
        /*0008*/ 	.byte	0x04, 0x17
        /*000a*/ 	.short	(.L_49 - .L_48)
.L_48:
        /*000c*/ 	.word	0x00000000
        /*0010*/ 	.short	0x0004
        /*0012*/ 	.short	0x001c
        /*0014*/ 	.byte	0x00, 0xf0, 0x11, 0x00


	//----- nvinfo : EIATTR_KPARAM_INFO
	.align		4
.L_49:
        /*0018*/ 	.byte	0x04, 0x17
        /*001a*/ 	.short	(.L_51 - .L_50)
.L_50:
        /*001c*/ 	.word	0x00000000
        /*0020*/ 	.short	0x0003
        /*0022*/ 	.short	0x0018
        /*0024*/ 	.byte	0x00, 0xf0, 0x11, 0x00


	//----- nvinfo : EIATTR_KPARAM_INFO
	.align		4
.L_51:
        /*0028*/ 	.byte	0x04, 0x17
        /*002a*/ 	.short	(.L_53 - .L_52)
.L_52:
        /*002c*/ 	.word	0x00000000
        /*0030*/ 	.short	0x0002
        /*0032*/ 	.short	0x0010
        /*0034*/ 	.byte	0x00, 0xf5, 0x21, 0x00


	//----- nvinfo : EIATTR_KPARAM_INFO
	.align		4
.L_53:
        /*0038*/ 	.byte	0x04, 0x17
        /*003a*/ 	.short	(.L_55 - .L_54)
.L_54:
        /*003c*/ 	.word	0x00000000
        /*0040*/ 	.short	0x0001
        /*0042*/ 	.short	0x0008
        /*0044*/ 	.byte	0x00, 0xf5, 0x21, 0x00


	//----- nvinfo : EIATTR_KPARAM_INFO
	.align		4
.L_55:
        /*0048*/ 	.byte	0x04, 0x17
        /*004a*/ 	.short	(.L_57 - .L_56)
.L_56:
        /*004c*/ 	.word	0x00000000
        /*0050*/ 	.short	0x0000
        /*0052*/ 	.short	0x0000
        /*0054*/ 	.byte	0x00, 0xf5, 0x21, 0x00


	//----- nvinfo : EIATTR_SPARSE_MMA_MASK
	.align		4
.L_57:
        /*0058*/ 	.byte	0x03, 0x50
        /*005a*/ 	.short	0x0000


	//----- nvinfo : EIATTR_MAXREG_COUNT
	.align		4
        /*005c*/ 	.byte	0x03, 0x1b
        /*005e*/ 	.short	0x00ff


	//----- nvinfo : EIATTR_MERCURY_ISA_VERSION
	.align		4
        /*0060*/ 	.byte	0x03, 0x5f
        /*0062*/ 	.short	0x0101


	//----- nvinfo : EIATTR_VRC_CTA_INIT_COUNT
	.align		4
        /*0064*/ 	.byte	0x02, 0x4a
	.zero		1
	.zero		1


	//----- nvinfo : EIATTR_EXIT_INSTR_OFFSETS
	.align		4
        /*0068*/ 	.byte	0x04, 0x1c
        /*006a*/ 	.short	(.L_59 - .L_58)


	//   ....[0]....
.L_58:
        /*006c*/ 	.word	0x00000070


	//   ....[1]....
        /*0070*/ 	.word	0x00000dc0


	//----- nvinfo : EIATTR_CBANK_PARAM_SIZE
	.align		4
.L_59:
        /*0074*/ 	.byte	0x03, 0x19
        /*0076*/ 	.short	0x0020


	//----- nvinfo : EIATTR_PARAM_CBANK
	.align		4
        /*0078*/ 	.byte	0x04, 0x0a
        /*007a*/ 	.short	(.L_61 - .L_60)
	.align		4
.L_60:
        /*007c*/ 	.word	index@(.nv.constant0._Z18compute_delta_halfPK6__halfS1_Pfii)
        /*0080*/ 	.short	0x0380
        /*0082*/ 	.short	0x0020


	//----- nvinfo : EIATTR_SW_WAR
	.align		4
.L_61:
        /*0084*/ 	.byte	0x04, 0x36
        /*0086*/ 	.short	(.L_63 - .L_62)
.L_62:
        /*0088*/ 	.word	0x00000008
.L_63:


//--------------------- .nv.info._Z17float2half_kernelP6__halfPKfi --------------------------
	.section	.nv.info._Z17float2half_kernelP6__halfPKfi,"",@"SHT_CUDA_INFO"
	.sectionflags	@""
	.align	4


	//----- nvinfo : EIATTR_CUDA_API_VERSION
	.align		4
        /*0000*/ 	.byte	0x04, 0x37
        /*0002*/ 	.short	(.L_65 - .L_64)
.L_64:
        /*0004*/ 	.word	0x00000082


	//----- nvinfo : EIATTR_KPARAM_INFO
	.align		4
.L_65:
        /*0008*/ 	.byte	0x04, 0x17
        /*000a*/ 	.short	(.L_67 - .L_66)
.L_66:
        /*000c*/ 	.word	0x00000000
        /*0010*/ 	.short	0x0002
        /*0012*/ 	.short	0x0010
        /*0014*/ 	.byte	0x00, 0xf0, 0x11, 0x00


	//----- nvinfo : EIATTR_KPARAM_INFO
	.align		4
.L_67:
        /*0018*/ 	.byte	0x04, 0x17
        /*001a*/ 	.short	(.L_69 - .L_68)
.L_68:
        /*001c*/ 	.word	0x00000000
        /*0020*/ 	.short	0x0001
        /*0022*/ 	.short	0x0008
        /*0024*/ 	.byte	0x00, 0xf5, 0x21, 0x00


	//----- nvinfo : EIATTR_KPARAM_INFO
	.align		4
.L_69:
        /*0028*/ 	.byte	0x04, 0x17
        /*002a*/ 	.short	(.L_71 - .L_70)
.L_70:
        /*002c*/ 	.word	0x00000000
        /*0030*/ 	.short	0x0000
        /*0032*/ 	.short	0x0000
        /*0034*/ 	.byte	0x00, 0xf5, 0x21, 0x00


	//----- nvinfo : EIATTR_SPARSE_MMA_MASK
	.align		4
.L_71:
        /*0038*/ 	.byte	0x03, 0x50
        /*003a*/ 	.short	0x0000


	//----- nvinfo : EIATTR_MAXREG_COUNT
	.align		4
        /*003c*/ 	.byte	0x03, 0x1b
        /*003e*/ 	.short	0x00ff


	//----- nvinfo : EIATTR_MERCURY_ISA_VERSION
	.align		4
        /*0040*/ 	.byte	0x03, 0x5f
        /*0042*/ 	.short	0x0101


	//----- nvinfo : EIATTR_VRC_CTA_INIT_COUNT
	.align		4
        /*0044*/ 	.byte	0x02, 0x4a
	.zero		1
	.zero		1


	//----- nvinfo : EIATTR_EXIT_INSTR_OFFSETS
	.align		4
        /*0048*/ 	.byte	0x04, 0x1c
        /*004a*/ 	.short	(.L_73 - .L_72)


	//   ....[0]....
.L_72:
        /*004c*/ 	.word	0x00000070


	//   ....[1]....
        /*0050*/ 	.word	0x00000100


	//----- nvinfo : EIATTR_CBANK_PARAM_SIZE
	.align		4
.L_73:
        /*0054*/ 	.byte	0x03, 0x19
        /*0056*/ 	.short	0x0014


	//----- nvinfo : EIATTR_PARAM_CBANK
	.align		4
        /*0058*/ 	.byte	0x04, 0x0a
        /*005a*/ 	.short	(.L_75 - .L_74)
	.align		4
.L_74:
        /*005c*/ 	.word	index@(.nv.constant0._Z17float2half_kernelP6__halfPKfi)
        /*0060*/ 	.short	0x0380
        /*0062*/ 	.short	0x0014


	//----- nvinfo : EIATTR_SW_WAR
	.align		4
.L_75:
        /*0064*/ 	.byte	0x04, 0x36
        /*0066*/ 	.short	(.L_77 - .L_76)
.L_76:
        /*0068*/ 	.word	0x00000008
.L_77:


//--------------------- .nv.info._Z19compute_full_P_halfPK6__halfS1_PS_PKfS4_iif --------------------------
	.section	.nv.info._Z19compute_full_P_halfPK6__halfS1_PS_PKfS4_iif,"",@"SHT_CUDA_INFO"
	.sectionflags	@""
	.align	4


	//----- nvinfo : EIATTR_CUDA_API_VERSION
	.align		4
        /*0000*/ 	.byte	0x04, 0x37
        /*0002*/ 	.short	(.L_79 - .L_78)
.L_78:
        /*0004*/ 	.word	0x00000082


	//----- nvinfo : EIATTR_KPARAM_INFO
	.align		4
.L_79:
        /*0008*/ 	.byte	0x04, 0x17
        /*000a*/ 	.short	(.L_81 - .L_80)
.L_80:
        /*000c*/ 	.word	0x00000000
        /*0010*/ 	.short	0x0007
        /*0012*/ 	.short	0x0030
        /*0014*/ 	.byte	0x00, 0xf0, 0x11, 0x00


	//----- nvinfo : EIATTR_KPARAM_INFO
	.align		4
.L_81:
        /*0018*/ 	.byte	0x04, 0x17
        /*001a*/ 	.short	(.L_83 - .L_82)
.L_82:
        /*001c*/ 	.word	0x00000000
        /*0020*/ 	.short	0x0006
        /*0022*/ 	.short	0x002c
        /*0024*/ 	.byte	0x00, 0xf0, 0x11, 0x00


	//----- nvinfo : EIATTR_KPARAM_INFO
	.align		4
.L_83:
        /*0028*/ 	.byte	0x04, 0x17
        /*002a*/ 	.short	(.L_85 - .L_84)
.L_84:
        /*002c*/ 	.word	0x00000000
        /*0030*/ 	.short	0x0005
        /*0032*/ 	.short	0x0028
        /*0034*/ 	.byte	0x00, 0xf0, 0x11, 0x00


	//----- nvinfo : EIATTR_KPARAM_INFO
	.align		4
.L_85:
        /*0038*/ 	.byte	0x04, 0x17
        /*003a*/ 	.short	(.L_87 - .L_86)
.L_86:
        /*003c*/ 	.word	0x00000000
        /*0040*/ 	.short	0x0004
        /*0042*/ 	.short	0x0020
        /*0044*/ 	.byte	0x00, 0xf5, 0x21, 0x00


	//----- nvinfo : EIATTR_KPARAM_INFO
	.align		4
.L_87:
        /*0048*/ 	.byte	0x04, 0x17
        /*004a*/ 	.short	(.L_89 - .L_88)
.L_88:
        /*004c*/ 	.word	0x00000000
        /*0050*/ 	.short	0x0003
        /*0052*/ 	.short	0x0018
        /*0054*/ 	.byte	0x00, 0xf5, 0x21, 0x00


	//----- nvinfo : EIATTR_KPARAM_INFO
	.align		4
.L_89:
        /*0058*/ 	.byte	0x04, 0x17
        /*005a*/ 	.short	(.L_91 - .L_90)
.L_90:
        /*005c*/ 	.word	0x00000000
        /*0060*/ 	.short	0x0002
        /*0062*/ 	.short	0x0010
        /*0064*/ 	.byte	0x00, 0xf5, 0x21, 0x00


	//----- nvinfo : EIATTR_KPARAM_INFO
	.align		4
.L_91:
        /*0068*/ 	.byte	0x04, 0x17
        /*006a*/ 	.short	(.L_93 - .L_92)
.L_92:
        /*006c*/ 	.word	0x00000000
        /*0070*/ 	.short	0x0001
        /*0072*/ 	.short	0x0008
        /*0074*/ 	.byte	0x00, 0xf5, 0x21, 0x00


	//----- nvinfo : EIATTR_KPARAM_INFO
	.align		4
.L_93:
        /*0078*/ 	.byte	0x04, 0x17
        /*007a*/ 	.short	(.L_95 - .L_94)
.L_94:
        /*007c*/ 	.word	0x00000000
        /*0080*/ 	.short	0x0000
        /*0082*/ 	.short	0x0000
        /*0084*/ 	.byte	0x00, 0xf5, 0x21, 0x00


	//----- nvinfo : EIATTR_SPARSE_MMA_MASK
	.align		4
.L_95:
        /*0088*/ 	.byte	0x03, 0x50
        /*008a*/ 	.short	0x0000


	//----- nvinfo : EIATTR_MAXREG_COUNT
	.align		4
        /*008c*/ 	.byte	0x03, 0x1b
        /*008e*/ 	.short	0x00ff


	//----- nvinfo : EIATTR_MERCURY_ISA_VERSION
	.align		4
        /*0090*/ 	.byte	0x03, 0x5f
        /*0092*/ 	.short	0x0101


	//----- nvinfo : EIATTR_VRC_CTA_INIT_COUNT
	.align		4
        /*0094*/ 	.byte	0x02, 0x4a
	.zero		1
	.zero		1


	//----- nvinfo : EIATTR_EXIT_INSTR_OFFSETS
	.align		4
        /*0098*/ 	.byte	0x04, 0x1c
        /*009a*/ 	.short	(.L_97 - .L_96)


	//   ....[0]....
.L_96:
        /*009c*/ 	.word	0x000000c0


	//   ....[1]....
        /*00a0*/ 	.word	0x00001180


	//----- nvinfo : EIATTR_CRS_STACK_SIZE
	.align		4
.L_97:
        /*00a4*/ 	.byte	0x04, 0x1e
        /*00a6*/ 	.short	(.L_99 - .L_98)
.L_98:
        /*00a8*/ 	.word	0x00000000


	//----- nvinfo : EIATTR_CBANK_PARAM_SIZE
	.align		4
.L_99:
        /*00ac*/ 	.byte	0x03, 0x19
        /*00ae*/ 	.short	0x0034


	//----- nvinfo : EIATTR_PARAM_CBANK
	.align		4
        /*00b0*/ 	.byte	0x04, 0x0a
        /*00b2*/ 	.short	(.L_101 - .L_100)
	.align		4
.L_100:
        /*00b4*/ 	.word	index@(.nv.constant0._Z19compute_full_P_halfPK6__halfS1_PS_PKfS4_iif)
        /*00b8*/ 	.short	0x0380
        /*00ba*/ 	.short	0x0034


	//----- nvinfo : EIATTR_SW_WAR
	.align		4
.L_101:
        /*00bc*/ 	.byte	0x04, 0x36
        /*00be*/ 	.short	(.L_103 - .L_102)
.L_102:
        /*00c0*/ 	.word	0x00000008
.L_103:


//--------------------- .nv.info._Z20flash_optimized_halfPK6__halfS1_S1_S1_PKfS3_PS_S4_S4_S3_fi --------------------------
	.section	.nv.info._Z20flash_optimized_halfPK6__halfS1_S1_S1_PKfS3_PS_S4_S4_S3_fi,"",@"SHT_CUDA_INFO"
	.sectionflags	@""
	.align	4


	//----- nvinfo : EIATTR_CUDA_API_VERSION
	.align		4
        /*0000*/ 	.byte	0x04, 0x37
        /*0002*/ 	.short	(.L_105 - .L_104)
.L_104:
        /*0004*/ 	.word	0x00000082


	//----- nvinfo : EIATTR_KPARAM_INFO
	.align		4
.L_105:
        /*0008*/ 	.byte	0x04, 0x17
        /*000a*/ 	.short	(.L_107 - .L_106)
.L_106:
        /*000c*/ 	.word	0x00000000
        /*0010*/ 	.short	0x000b
        /*0012*/ 	.short	0x0054
        /*0014*/ 	.byte	0x00, 0xf0, 0x11, 0x00


	//----- nvinfo : EIATTR_KPARAM_INFO
	.align		4
.L_107:
        /*0018*/ 	.byte	0x04, 0x17
        /*001a*/ 	.short	(.L_109 - .L_108)
.L_108:
        /*001c*/ 	.word	0x00000000
        /*0020*/ 	.short	0x000a
        /*0022*/ 	.short	0x0050
        /*0024*/ 	.byte	0x00, 0xf0, 0x11, 0x00


	//----- nvinfo : EIATTR_KPARAM_INFO
	.align		4
.L_109:
        /*0028*/ 	.byte	0x04, 0x17
        /*002a*/ 	.short	(.L_111 - .L_110)
.L_110:
        /*002c*/ 	.word	0x00000000
        /*0030*/ 	.short	0x0009
        /*0032*/ 	.short	0x0048
        /*0034*/ 	.byte	0x00, 0xf5, 0x21, 0x00


	//----- nvinfo : EIATTR_KPARAM_INFO
	.align		4
.L_111:
        /*0038*/ 	.byte	0x04, 0x17
        /*003a*/ 	.short	(.L_113 - .L_112)
.L_112:
        /*003c*/ 	.word	0x00000000
        /*0040*/ 	.short	0x0008
        /*0042*/ 	.short	0x0040
        /*0044*/ 	.byte	0x00, 0xf5, 0x21, 0x00


	//----- nvinfo : EIATTR_KPARAM_INFO
	.align		4
.L_113:
        /*0048*/ 	.byte	0x04, 0x17
        /*004a*/ 	.short	(.L_115 - .L_114)
.L_114:
        /*004c*/ 	.word	0x00000000
        /*0050*/ 	.short	0x0007
        /*0052*/ 	.short	0x0038
        /*0054*/ 	.byte	0x00, 0xf5, 0x21, 0x00


	//----- nvinfo : EIATTR_KPARAM_INFO
	.align		4
.L_115:
        /*0058*/ 	.byte	0x04, 0x17
        /*005a*/ 	.short	(.L_117 - .L_116)
.L_116:
        /*005c*/ 	.word	0x00000000
        /*0060*/ 	.short	0x0006
        /*0062*/ 	.short	0x0030
        /*0064*/ 	.byte	0x00, 0xf5, 0x21, 0x00


	//----- nvinfo : EIATTR_KPARAM_INFO
	.align		4
.L_117:
        /*0068*/ 	.byte	0x04, 0x17
        /*006a*/ 	.short	(.L_119 - .L_118)
.L_118:
        /*006c*/ 	.word	0x00000000
        /*0070*/ 	.short	0x0005
        /*0072*/ 	.short	0x0028
        /*0074*/ 	.byte	0x00, 0xf5, 0x21, 0x00


	//----- nvinfo : EIATTR_KPARAM_INFO
	.align		4
.L_119:
        /*0078*/ 	.byte	0x04, 0x17
        /*007a*/ 	.short	(.L_121 - .L_120)
.L_120:
        /*007c*/ 	.word	0x00000000
        /*0080*/ 	.short	0x0004
        /*0082*/ 	.short	0x0020
        /*0084*/ 	.byte	0x00, 0xf5, 0x21, 0x00


	//----- nvinfo : EIATTR_KPARAM_INFO
	.align		4
.L_121:
        /*0088*/ 	.byte	0x04, 0x17
        /*008a*/ 	.short	(.L_123 - .L_122)
.L_122:
        /*008c*/ 	.word	0x00000000
        /*0090*/ 	.short	0x0003
        /*0092*/ 	.short	0x0018
        /*0094*/ 	.byte	0x00, 0xf5, 0x21, 0x00


	//----- nvinfo : EIATTR_KPARAM_INFO
	.align		4
.L_123:
        /*0098*/ 	.byte	0x04, 0x17
        /*009a*/ 	.short	(.L_125 - .L_124)
.L_124:
        /*009c*/ 	.word	0x00000000
        /*00a0*/ 	.short	0x0002
        /*00a2*/ 	.short	0x0010
        /*00a4*/ 	.byte	0x00, 0xf5, 0x21, 0x00


	//----- nvinfo : EIATTR_KPARAM_INFO
	.align		4
.L_125:
        /*00a8*/ 	.byte	0x04, 0x17
        /*00aa*/ 	.short	(.L_127 - .L_126)
.L_126:
        /*00ac*/ 	.word	0x00000000
        /*00b0*/ 	.short	0x0001
        /*00b2*/ 	.short	0x0008
        /*00b4*/ 	.byte	0x00, 0xf5, 0x21, 0x00


	//----- nvinfo : EIATTR_KPARAM_INFO
	.align		4
.L_127:
        /*00b8*/ 	.byte	0x04, 0x17
        /*00ba*/ 	.short	(.L_129 - .L_128)
.L_128:
        /*00bc*/ 	.word	0x00000000
        /*00c0*/ 	.short	0x0000
        /*00c2*/ 	.short	0x0000
        /*00c4*/ 	.byte	0x00, 0xf5, 0x21, 0x00


	//----- nvinfo : EIATTR_SPARSE_MMA_MASK
	.align		4
.L_129:
        /*00c8*/ 	.byte	0x03, 0x50
        /*00ca*/ 	.short	0x0000


	//----- nvinfo : EIATTR_MAXREG_COUNT
	.align		4
        /*00cc*/ 	.byte	0x03, 0x1b
        /*00ce*/ 	.short	0x00ff


	//----- nvinfo : EIATTR_NUM_BARRIERS
	.align		4
        /*00d0*/ 	.byte	0x02, 0x4c
        /*00d2*/ 	.byte	0x01
	.zero		1


	//----- nvinfo : EIATTR_MERCURY_ISA_VERSION
	.align		4
        /*00d4*/ 	.byte	0x03, 0x5f
        /*00d6*/ 	.short	0x0101


	//----- nvinfo : EIATTR_VRC_CTA_INIT_COUNT
	.align		4
        /*00d8*/ 	.byte	0x02, 0x4a
	.zero		1
	.zero		1


	//----- nvinfo : EIATTR_ATOM16_EMUL_INSTR_REG_MAP
	.align		4
        /*00dc*/ 	.byte	0x04, 0x2e
        /*00de*/ 	.short	(.L_131 - .L_130)


	//   ....[0]....
.L_130:
        /*00e0*/ 	.word	0x00001110
        /*00e4*/ 	.short	0x0008
        /*00e6*/ 	.short	0x0000


	//   ....[1]....
        /*00e8*/ 	.word	0x00001190
        /*00ec*/ 	.short	0x0008
        /*00ee*/ 	.short	0x0000


	//   ....[2]....
        /*00f0*/ 	.word	0x00001270
        /*00f4*/ 	.short	0x0008
        /*00f6*/ 	.short	0x0000


	//   ....[3]....
        /*00f8*/ 	.word	0x00001300
        /*00fc*/ 	.short	0x0008
        /*00fe*/ 	.short	0x0000


	//   ....[4]....
        /*0100*/ 	.word	0x000013c0
        /*0104*/ 	.short	0x0008
        /*0106*/ 	.short	0x0000


	//   ....[5]....
        /*0108*/ 	.word	0x00001450
        /*010c*/ 	.short	0x0008
        /*010e*/ 	.short	0x0000


	//----- nvinfo : EIATTR_EXIT_INSTR_OFFSETS
	.align		4
.L_131:
        /*0110*/ 	.byte	0x04, 0x1c
        /*0112*/ 	.short	(.L_133 - .L_132)


	//   ....[0]....
.L_132:
        /*0114*/ 	.word	0x00000230


	//   ....[1]....
        /*0118*/ 	.word	0x00001540


	//----- nvinfo : EIATTR_CRS_STACK_SIZE
	.align		4
.L_133:
        /*011c*/ 	.byte	0x04, 0x1e
        /*011e*/ 	.short	(.L_135 - .L_134)
.L_134:
        /*0120*/ 	.word	0x00000000


	//----- nvinfo : EIATTR_CBANK_PARAM_SIZE
	.align		4
.L_135:
        /*0124*/ 	.byte	0x03, 0x19
        /*0126*/ 	.short	0x0058


	//----- nvinfo : EIATTR_PARAM_CBANK
	.align		4
        /*0128*/ 	.byte	0x04, 0x0a
        /*012a*/ 	.short	(.L_137 - .L_136)
	.align		4
.L_136:
        /*012c*/ 	.word	index@(.nv.constant0._Z20flash_optimized_halfPK6__halfS1_S1_S1_PKfS3_PS_S4_S4_S3_fi)
        /*0130*/ 	.short	0x0380
        /*0132*/ 	.short	0x0058


	//----- nvinfo : EIATTR_SW_WAR
	.align		4
.L_137:
        /*0134*/ 	.byte	0x04, 0x36
        /*0136*/ 	.short	(.L_139 - .L_138)
.L_138:
        /*0138*/ 	.word	0x00000008
.L_139:


//--------------------- .nv.info._Z24tiled_uncoalesced_kernelPK6__halfS1_S1_S1_S1_PS_S2_S2_PKffi --------------------------
	.section	.nv.info._Z24tiled_uncoalesced_kernelPK6__halfS1_S1_S1_S1_PS_S2_S2_PKffi,"",@"SHT_CUDA_INFO"
	.sectionflags	@""
	.align	4


	//----- nvinfo : EIATTR_CUDA_API_VERSION
	.align		4
        /*0000*/ 	.byte	0x04, 0x37
        /*0002*/ 	.short	(.L_141 - .L_140)
.L_140:
        /*0004*/ 	.word	0x00000082


	//----- nvinfo : EIATTR_KPARAM_INFO
	.align		4
.L_141:
        /*0008*/ 	.byte	0x04, 0x17
        /*000a*/ 	.short	(.L_143 - .L_142)
.L_142:
        /*000c*/ 	.word	0x00000000
        /*0010*/ 	.short	0x000a
        /*0012*/ 	.short	0x004c
        /*0014*/ 	.byte	0x00, 0xf0, 0x11, 0x00


	//----- nvinfo : EIATTR_KPARAM_INFO
	.align		4
.L_143:
        /*0018*/ 	.byte	0x04, 0x17
        /*001a*/ 	.short	(.L_145 - .L_144)
.L_144:
        /*001c*/ 	.word	0x00000000
        /*0020*/ 	.short	0x0009
        /*0022*/ 	.short	0x0048
        /*0024*/ 	.byte	0x00, 0xf0, 0x11, 0x00


	//----- nvinfo : EIATTR_KPARAM_INFO
	.align		4
.L_145:
        /*0028*/ 	.byte	0x04, 0x17
        /*002a*/ 	.short	(.L_147 - .L_146)
.L_146:
        /*002c*/ 	.word	0x00000000
        /*0030*/ 	.short	0x0008
        /*0032*/ 	.short	0x0040
        /*0034*/ 	.byte	0x00, 0xf5, 0x21, 0x00


	//----- nvinfo : EIATTR_KPARAM_INFO
	.align		4
.L_147:
        /*0038*/ 	.byte	0x04, 0x17
        /*003a*/ 	.short	(.L_149 - .L_148)
.L_148:
        /*003c*/ 	.word	0x00000000
        /*0040*/ 	.short	0x0007
        /*0042*/ 	.short	0x0038
        /*0044*/ 	.byte	0x00, 0xf5, 0x21, 0x00


	//----- nvinfo : EIATTR_KPARAM_INFO
	.align		4
.L_149:
        /*0048*/ 	.byte	0x04, 0x17
        /*004a*/ 	.short	(.L_151 - .L_150)
.L_150:
        /*004c*/ 	.word	0x00000000
        /*0050*/ 	.short	0x0006
        /*0052*/ 	.short	0x0030
        /*0054*/ 	.byte	0x00, 0xf5, 0x21, 0x00


	//----- nvinfo : EIATTR_KPARAM_INFO
	.align		4
.L_151:
        /*0058*/ 	.byte	0x04, 0x17
        /*005a*/ 	.short	(.L_153 - .L_152)
.L_152:
        /*005c*/ 	.word	0x00000000
        /*0060*/ 	.short	0x0005
        /*0062*/ 	.short	0x0028
        /*0064*/ 	.byte	0x00, 0xf5, 0x21, 0x00


	//----- nvinfo : EIATTR_KPARAM_INFO
	.align		4
.L_153:
        /*0068*/ 	.byte	0x04, 0x17
        /*006a*/ 	.short	(.L_155 - .L_154)
.L_154:
        /*006c*/ 	.word	0x00000000
        /*0070*/ 	.short	0x0004
        /*0072*/ 	.short	0x0020
        /*0074*/ 	.byte	0x00, 0xf5, 0x21, 0x00


	//----- nvinfo : EIATTR_KPARAM_INFO
	.align		4
.L_155:
        /*0078*/ 	.byte	0x04, 0x17
        /*007a*/ 	.short	(.L_157 - .L_156)
.L_156:
        /*007c*/ 	.word	0x00000000
        /*0080*/ 	.short	0x0003
        /*0082*/ 	.short	0x0018
        /*0084*/ 	.byte	0x00, 0xf5, 0x21, 0x00


	//----- nvinfo : EIATTR_KPARAM_INFO
	.align		4
.L_157:
        /*0088*/ 	.byte	0x04, 0x17
        /*008a*/ 	.short	(.L_159 - .L_158)
.L_158:
        /*008c*/ 	.word	0x00000000
        /*0090*/ 	.short	0x0002
        /*0092*/ 	.short	0x0010
        /*0094*/ 	.byte	0x00, 0xf5, 0x21, 0x00


	//----- nvinfo : EIATTR_KPARAM_INFO
	.align		4
.L_159:
        /*0098*/ 	.byte	0x04, 0x17
        /*009a*/ 	.short	(.L_161 - .L_160)
.L_160:
        /*009c*/ 	.word	0x00000000
        /*00a0*/ 	.short	0x0001
        /*00a2*/ 	.short	0x0008
        /*00a4*/ 	.byte	0x00, 0xf5, 0x21, 0x00


	//----- nvinfo : EIATTR_KPARAM_INFO
	.align		4
.L_161:
        /*00a8*/ 	.byte	0x04, 0x17
        /*00aa*/ 	.short	(.L_163 - .L_162)
.L_162:
        /*00ac*/ 	.word	0x00000000
        /*00b0*/ 	.short	0x0000
        /*00b2*/ 	.short	0x0000
        /*00b4*/ 	.byte	0x00, 0xf5, 0x21, 0x00


	//----- nvinfo : EIATTR_SPARSE_MMA_MASK
	.align		4
.L_163:
        /*00b8*/ 	.byte	0x03, 0x50
        /*00ba*/ 	.short	0x0000


	//----- nvinfo : EIATTR_MAXREG_COUNT
	.align		4
        /*00bc*/ 	.byte	0x03, 0x1b
        /*00be*/ 	.short	0x00ff


	//----- nvinfo : EIATTR_MERCURY_ISA_VERSION
	.align		4
        /*00c0*/ 	.byte	0x03, 0x5f
        /*00c2*/ 	.short	0x0101


	//----- nvinfo : EIATTR_VRC_CTA_INIT_COUNT
	.align		4
        /*00c4*/ 	.byte	0x02, 0x4a
	.zero		1
	.zero		1


	//----- nvinfo : EIATTR_ATOM16_EMUL_INSTR_REG_MAP
	.align		4
        /*00c8*/ 	.byte	0x04, 0x2e
        /*00ca*/ 	.short	(.L_165 - .L_164)


	//   ....[0]....
.L_164:
        /*00cc*/ 	.word	0x000008d0
        /*00d0*/ 	.short	0x000c
        /*00d2*/ 	.short	0x0000


	//   ....[1]....
        /*00d4*/ 	.word	0x00000960
        /*00d8*/ 	.short	0x000c
        /*00da*/ 	.short	0x0000


	//   ....[2]....
        /*00dc*/ 	.word	0x00000a40
        /*00e0*/ 	.short	0x000c
        /*00e2*/ 	.short	0x0000


	//   ....[3]....
        /*00e4*/ 	.word	0x00000ac0
        /*00e8*/ 	.short	0x000c
        /*00ea*/ 	.short	0x0000


	//   ....[4]....
        /*00ec*/ 	.word	0x00000ba0
        /*00f0*/ 	.short	0x000c
        /*00f2*/ 	.short	0x0000


	//   ....[5]....
        /*00f4*/ 	.word	0x00000c20
        /*00f8*/ 	.short	0x000c
        /*00fa*/ 	.short	0x0000


	//----- nvinfo : EIATTR_EXIT_INSTR_OFFSETS
	.align		4
.L_165:
        /*00fc*/ 	.byte	0x04, 0x1c
        /*00fe*/ 	.short	(.L_167 - .L_166)


	//   ....[0]....
.L_166:
        /*0100*/ 	.word	0x00000030


	//   ....[1]....
        /*0104*/ 	.word	0x00000d00


	//----- nvinfo : EIATTR_CRS_STACK_SIZE
	.align		4
.L_167:
        /*0108*/ 	.byte	0x04, 0x1e
        /*010a*/ 	.short	(.L_169 - .L_168)
.L_168:
        /*010c*/ 	.word	0x00000000


	//----- nvinfo : EIATTR_CBANK_PARAM_SIZE
	.align		4
.L_169:
        /*0110*/ 	.byte	0x03, 0x19
        /*0112*/ 	.short	0x0050


	//----- nvinfo : EIATTR_PARAM_CBANK
	.align		4
        /*0114*/ 	.byte	0x04, 0x0a
        /*0116*/ 	.short	(.L_171 - .L_170)
	.align		4
.L_170:
        /*0118*/ 	.word	index@(.nv.constant0._Z24tiled_uncoalesced_kernelPK6__halfS1_S1_S1_S1_PS_S2_S2_PKffi)
        /*011c*/ 	.short	0x0380
        /*011e*/ 	.short	0x0050


	//----- nvinfo : EIATTR_SW_WAR
	.align		4
.L_171:
        /*0120*/ 	.byte	0x04, 0x36
        /*0122*/ 	.short	(.L_173 - .L_172)
.L_172:
        /*0124*/ 	.word	0x00000008
.L_173:


//--------------------- .nv.info._Z21naive_backward_kernelPK6__halfS1_S1_S1_S1_PKfPS_S4_S4_iif --------------------------
	.section	.nv.info._Z21naive_backward_kernelPK6__halfS1_S1_S1_S1_PKfPS_S4_S4_iif,"",@"SHT_CUDA_INFO"
	.sectionflags	@""
	.align	4


	//----- nvinfo : EIATTR_CUDA_API_VERSION
	.align		4
        /*0000*/ 	.byte	0x04, 0x37
        /*0002*/ 	.short	(.L_175 - .L_174)
.L_174:
        /*0004*/ 	.word	0x00000082


	//----- nvinfo : EIATTR_KPARAM_INFO
	.align		4
.L_175:
        /*0008*/ 	.byte	0x04, 0x17
        /*000a*/ 	.short	(.L_177 - .L_176)
.L_176:
        /*000c*/ 	.word	0x00000000
        /*0010*/ 	.short	0x000b
        /*0012*/ 	.short	0x0050
        /*0014*/ 	.byte	0x00, 0xf0, 0x11, 0x00


	//----- nvinfo : EIATTR_KPARAM_INFO
	.align		4
.L_177:
        /*0018*/ 	.byte	0x04, 0x17
        /*001a*/ 	.short	(.L_179 - .L_178)
.L_178:
        /*001c*/ 	.word	0x00000000
        /*0020*/ 	.short	0x000a
        /*0022*/ 	.short	0x004c
        /*0024*/ 	.byte	0x00, 0xf0, 0x11, 0x00


	//----- nvinfo : EIATTR_KPARAM_INFO
	.align		4
.L_179:
        /*0028*/ 	.byte	0x04, 0x17
        /*002a*/ 	.short	(.L_181 - .L_180)
.L_180:
        /*002c*/ 	.word	0x00000000
        /*0030*/ 	.short	0x0009
        /*0032*/ 	.short	0x0048
        /*0034*/ 	.byte	0x00, 0xf0, 0x11, 0x00


	//----- nvinfo : EIATTR_KPARAM_INFO
	.align		4
.L_181:
        /*0038*/ 	.byte	0x04, 0x17
        /*003a*/ 	.short	(.L_183 - .L_182)
.L_182:
        /*003c*/ 	.word	0x00000000
        /*0040*/ 	.short	0x0008
        /*0042*/ 	.short	0x0040
        /*0044*/ 	.byte	0x00, 0xf5, 0x21, 0x00


	//----- nvinfo : EIATTR_KPARAM_INFO
	.align		4
.L_183:
        /*0048*/ 	.byte	0x04, 0x17
        /*004a*/ 	.short	(.L_185 - .L_184)
.L_184:
        /*004c*/ 	.word	0x00000000
        /*0050*/ 	.short	0x0007
        /*0052*/ 	.short	0x0038
        /*0054*/ 	.byte	0x00, 0xf5, 0x21, 0x00


	//----- nvinfo : EIATTR_KPARAM_INFO
	.align		4
.L_185:
        /*0058*/ 	.byte	0x04, 0x17
        /*005a*/ 	.short	(.L_187 - .L_186)
.L_186:
        /*005c*/ 	.word	0x00000000
        /*0060*/ 	.short	0x0006
        /*0062*/ 	.short	0x0030
        /*0064*/ 	.byte	0x00, 0xf5, 0x21, 0x00


	//----- nvinfo : EIATTR_KPARAM_INFO
	.align		4
.L_187:
        /*0068*/ 	.byte	0x04, 0x17
        /*006a*/ 	.short	(.L_189 - .L_188)
.L_188:
        /*006c*/ 	.word	0x00000000
        /*0070*/ 	.short	0x0005
        /*0072*/ 	.short	0x0028
        /*0074*/ 	.byte	0x00, 0xf5, 0x21, 0x00


	//----- nvinfo : EIATTR_KPARAM_INFO
	.align		4
.L_189:
        /*0078*/ 	.byte	0x04, 0x17
        /*007a*/ 	.short	(.L_191 - .L_190)
.L_190:
        /*007c*/ 	.word	0x00000000
        /*0080*/ 	.short	0x0004
        /*0082*/ 	.short	0x0020
        /*0084*/ 	.byte	0x00, 0xf5, 0x21, 0x00


	//----- nvinfo : EIATTR_KPARAM_INFO
	.align		4
.L_191:
        /*0088*/ 	.byte	0x04, 0x17
        /*008a*/ 	.short	(.L_193 - .L_192)
.L_192:
        /*008c*/ 	.word	0x00000000
        /*0090*/ 	.short	0x0003
        /*0092*/ 	.short	0x0018
        /*0094*/ 	.byte	0x00, 0xf5, 0x21, 0x00


	//----- nvinfo : EIATTR_KPARAM_INFO
	.align		4
.L_193:
        /*0098*/ 	.byte	0x04, 0x17
        /*009a*/ 	.short	(.L_195 - .L_194)
.L_194:
        /*009c*/ 	.word	0x00000000
        /*00a0*/ 	.short	0x0002
        /*00a2*/ 	.short	0x0010
        /*00a4*/ 	.byte	0x00, 0xf5, 0x21, 0x00


	//----- nvinfo : EIATTR_KPARAM_INFO
	.align		4
.L_195:
        /*00a8*/ 	.byte	0x04, 0x17
        /*00aa*/ 	.short	(.L_197 - .L_196)
.L_196:
        /*00ac*/ 	.word	0x00000000
        /*00b0*/ 	.short	0x0001
        /*00b2*/ 	.short	0x0008
        /*00b4*/ 	.byte	0x00, 0xf5, 0x21, 0x00


	//----- nvinfo : EIATTR_KPARAM_INFO
	.align		4
.L_197:
        /*00b8*/ 	.byte	0x04, 0x17
        /*00ba*/ 	.short	(.L_199 - .L_198)
.L_198:
        /*00bc*/ 	.word	0x00000000
        /*00c0*/ 	.short	0x0000
        /*00c2*/ 	.short	0x0000
        /*00c4*/ 	.byte	0x00, 0xf5, 0x21, 0x00


	//----- nvinfo : EIATTR_SPARSE_MMA_MASK
	.align		4
.L_199:
        /*00c8*/ 	.byte	0x03, 0x50
        /*00ca*/ 	.short	0x0000


	//----- nvinfo : EIATTR_MAXREG_COUNT
	.align		4
        /*00cc*/ 	.byte	0x03, 0x1b
        /*00ce*/ 	.short	0x00ff


	//----- nvinfo : EIATTR_MERCURY_ISA_VERSION
	.align		4
        /*00d0*/ 	.byte	0x03, 0x5f
        /*00d2*/ 	.short	0x0101


	//----- nvinfo : EIATTR_VRC_CTA_INIT_COUNT
	.align		4
        /*00d4*/ 	.byte	0x02, 0x4a
	.zero		1
	.zero		1


	//----- nvinfo : EIATTR_EXIT_INSTR_OFFSETS
	.align		4
        /*00d8*/ 	.byte	0x04, 0x1c
        /*00da*/ 	.short	(.L_201 - .L_200)


	//   ....[0]....
.L_200:
        /*00dc*/ 	.word	0x00000090


	//   ....[1]....
        /*00e0*/ 	.word	0x000033f0


	//   ....[2]....
        /*00e4*/ 	.word	0x00003560


	//   ....[3]....
        /*00e8*/ 	.word	0x00003630


	//   ....[4]....
        /*00ec*/ 	.word	0x000036c0


	//   ....[5]....
        /*00f0*/ 	.word	0x00003720


	//----- nvinfo : EIATTR_CBANK_PARAM_SIZE
	.align		4
.L_201:
        /*00f4*/ 	.byte	0x03, 0x19
        /*00f6*/ 	.short	0x0054


	//----- nvinfo : EIATTR_PARAM_CBANK
	.align		4
        /*00f8*/ 	.byte	0x04, 0x0a
        /*00fa*/ 	.short	(.L_203 - .L_202)
	.align		4
.L_202:
        /*00fc*/ 	.word	index@(.nv.constant0._Z21naive_backward_kernelPK6__halfS1_S1_S1_S1_PKfPS_S4_S4_iif)
        /*0100*/ 	.short	0x0380
        /*0102*/ 	.short	0x0054


	//----- nvinfo : EIATTR_SW_WAR
	.align		4
.L_203:
        /*0104*/ 	.byte	0x04, 0x36
        /*0106*/ 	.short	(.L_205 - .L_204)
.L_204:
        /*0108*/ 	.word	0x00000008
.L_205:


//--------------------- .nv.info._Z21flush_l2_cache_kernelPfi --------------------------
	.section	.nv.info._Z21flush_l2_cache_kernelPfi,"",@"SHT_CUDA_INFO"
	.sectionflags	@""
	.align	4


	//----- nvinfo : EIATTR_CUDA_API_VERSION
	.align		4
        /*0000*/ 	.byte	0x04, 0x37
        /*0002*/ 	.short	(.L_207 - .L_206)
.L_206:
        /*0004*/ 	.word	0x00000082


	//----- nvinfo : EIATTR_KPARAM_INFO
	.align		4
.L_207:
        /*0008*/ 	.byte	0x04, 0x17
        /*000a*/ 	.short	(.L_209 - .L_208)
.L_208:
        /*000c*/ 	.word	0x00000000
        /*0010*/ 	.short	0x0001
        /*0012*/ 	.short	0x0008
        /*0014*/ 	.byte	0x00, 0xf0, 0x11, 0x00


	//----- nvinfo : EIATTR_KPARAM_INFO
	.align		4
.L_209:
        /*0018*/ 	.byte	0x04, 0x17
        /*001a*/ 	.short	(.L_211 - .L_210)
.L_210:
        /*001c*/ 	.word	0x00000000
        /*0020*/ 	.short	0x0000
        /*0022*/ 	.short	0x0000
        /*0024*/ 	.byte	0x00, 0xf5, 0x21, 0x00


	//----- nvinfo : EIATTR_SPARSE_MMA_MASK
	.align		4
.L_211:
        /*0028*/ 	.byte	0x03, 0x50
        /*002a*/ 	.short	0x0000


	//----- nvinfo : EIATTR_MAXREG_COUNT
	.align		4
        /*002c*/ 	.byte	0x03, 0x1b
        /*002e*/ 	.short	0x00ff


	//----- nvinfo : EIATTR_MERCURY_ISA_VERSION
	.align		4
        /*0030*/ 	.byte	0x03, 0x5f
        /*0032*/ 	.short	0x0101


	//----- nvinfo : EIATTR_VRC_CTA_INIT_COUNT
	.align		4
        /*0034*/ 	.byte	0x02, 0x4a
	.zero		1
	.zero		1


	//----- nvinfo : EIATTR_EXIT_INSTR_OFFSETS
	.align		4
        /*0038*/ 	.byte	0x04, 0x1c
        /*003a*/ 	.short	(.L_213 - .L_212)


	//   ....[0]....
.L_212:
        /*003c*/ 	.word	0x00000070


	//   ....[1]....
        /*0040*/ 	.word	0x000000e0


	//----- nvinfo : EIATTR_CBANK_PARAM_SIZE
	.align		4
.L_213:
        /*0044*/ 	.byte	0x03, 0x19
        /*0046*/ 	.short	0x000c


	//----- nvinfo : EIATTR_PARAM_CBANK
	.align		4
        /*0048*/ 	.byte	0x04, 0x0a
        /*004a*/ 	.short	(.L_215 - .L_214)
	.align		4
.L_214:
        /*004c*/ 	.word	index@(.nv.constant0._Z21flush_l2_cache_kernelPfi)
        /*0050*/ 	.short	0x0380
        /*0052*/ 	.short	0x000c


	//----- nvinfo : EIATTR_SW_WAR
	.align		4
.L_215:
        /*0054*/ 	.byte	0x04, 0x36
        /*0056*/ 	.short	(.L_217 - .L_216)
.L_216:
        /*0058*/ 	.word	0x00000008
.L_217:


//--------------------- .nv.callgraph             --------------------------
	.section	.nv.callgraph,"",@"SHT_CUDA_CALLGRAPH"
	.align	4
	.sectionentsize	8
	.align		4
        /*0000*/ 	.word	0x00000000
	.align		4
        /*0004*/ 	.word	0xffffffff
	.align		4
        /*0008*/ 	.word	0x00000000
	.align		4
        /*000c*/ 	.word	0xfffffffe
	.align		4
        /*0010*/ 	.word	0x00000000
	.align		4
        /*0014*/ 	.word	0xfffffffd
	.align		4
        /*0018*/ 	.word	0x00000000
	.align		4
        /*001c*/ 	.word	0xfffffffc


//--------------------- .text._Z18compute_delta_halfPK6__halfS1_Pfii --------------------------
	.section	.text._Z18compute_delta_halfPK6__halfS1_Pfii,"ax",@progbits
	.align	128
        .global         _Z18compute_delta_halfPK6__halfS1_Pfii
        .type           _Z18compute_delta_halfPK6__halfS1_Pfii,@function
        .size           _Z18compute_delta_halfPK6__halfS1_Pfii,(.L_x_112 - _Z18compute_delta_halfPK6__halfS1_Pfii)
        .other          _Z18compute_delta_halfPK6__halfS1_Pfii,@"STO_CUDA_ENTRY STV_DEFAULT"
_Z18compute_delta_halfPK6__halfS1_Pfii:
.text._Z18compute_delta_halfPK6__halfS1_Pfii:
[----:B------:R-:W-:Y:S01]  /*0000*/  LDC R1, c[0x0][0x37c] ;  /* 0x0000df00ff017b82 */ /* 0x000fe20000000800 */
[----:B------:R-:W0:Y:S07]  /*0010*/  S2R R3, SR_TID.X ;  /* 0x0000000000037919 */ /* 0x000e2e0000002100 */
[----:B------:R-:W0:Y:S01]  /*0020*/  S2UR UR4, SR_CTAID.X ;  /* 0x00000000000479c3 */ /* 0x000e220000002500 */
[----:B------:R-:W1:Y:S07]  /*0030*/  LDCU UR5, c[0x0][0x398] ;  /* 0x00007300ff0577ac */ /* 0x000e6e0008000800 */
[----:B------:R-:W0:Y:S02]  /*0040*/  LDC R0, c[0x0][0x360] ;  /* 0x0000d800ff007b82 */ /* 0x000e240000000800 */
[----:B0-----:R-:W-:-:S05]  /*0050*/  IMAD R0, R0, UR4, R3 ;  /* 0x0000000400007c24 */ /* 0x001fca000f8e0203 */
[----:B-1----:R-:W-:-:S13]  /*0060*/  ISETP.GE.AND P0, PT, R0, UR5, PT ;  /* 0x0000000500007c0c */ /* 0x002fda000bf06270 */
[----:B------:R-:W-:Y:S05]  /*0070*/  @P0 EXIT ;  /* 0x000000000000094d */ /* 0x000fea0003800000 */
[----:B------:R-:W0:Y:S01]  /*0080*/  LDCU UR9, c[0x0][0x39c] ;  /* 0x00007380ff0977ac */ /* 0x000e220008000800 */
[----:B------:R-:W-:Y:S01]  /*0090*/  HFMA2 R8, -RZ, RZ, 0, 0 ;  /* 0x00000000ff087431 */ /* 0x000fe200000001ff */
[----:B------:R-:W1:Y:S01]  /*00a0*/  LDCU.64 UR16, c[0x0][0x358] ;  /* 0x00006b00ff1077ac */ /* 0x000e620008000a00 */
[----:B0-----:R-:W-:-:S09]  /*00b0*/  UISETP.GE.AND UP0, UPT, UR9, 0x1, UPT ;  /* 0x000000010900788c */ /* 0x001fd2000bf06270 */
[----:B-1----:R-:W-:Y:S05]  /*00c0*/  BRA.U !UP0, `(.L_x_0) ;  /* 0x0000000d08307547 */ /* 0x002fea000b800000 */
[----:B------:R-:W-:Y:S02]  /*00d0*/  UISETP.GE.U32.AND UP1, UPT, UR9, 0x10, UPT ;  /* 0x000000100900788c */ /* 0x000fe4000bf26070 */
[----:B------:R-:W-:Y:S01]  /*00e0*/  IMAD R6, R0, UR9, RZ ;  /* 0x0000000900067c24 */ /* 0x000fe2000f8e02ff */
[----:B------:R-:W-:Y:S01]  /*00f0*/  ULOP3.LUT UR10, UR9, 0xf, URZ, 0xc0, !UPT ;  /* 0x0000000f090a7892 */ /* 0x000fe2000f8ec0ff */
[----:B------:R-:W-:Y:S01]  /*0100*/  MOV R8, RZ ;  /* 0x000000ff00087202 */ /* 0x000fe20000000f00 */
[----:B------:R-:W-:Y:S02]  /*0110*/  UMOV UR4, URZ ;  /* 0x000000ff00047c82 */ /* 0x000fe40008000000 */
[----:B------:R-:W-:Y:S02]  /*0120*/  UISETP.NE.AND UP0, UPT, UR10, URZ, UPT ;  /* 0x000000ff0a00728c */ /* 0x000fe4000bf05270 */
[----:B------:R-:W-:Y:S09]  /*0130*/  BRA.U !UP1, `(.L_x_1) ;  /* 0x00000005098c7547 */ /* 0x000ff2000b800000 */
[----:B------:R-:W0:Y:S01]  /*0140*/  LDCU.128 UR12, c[0x0][0x380] ;  /* 0x00007000ff0c77ac */ /* 0x000e220008000c00 */
[----:B------:R-:W-:Y:S02]  /*0150*/  MOV R8, RZ ;  /* 0x000000ff00087202 */ /* 0x000fe40000000f00 */
[----:B------:R-:W-:Y:S01]  /*0160*/  MOV R7, R6 ;  /* 0x0000000600077202 */ /* 0x000fe20000000f00 */
[----:B------:R-:W-:-:S04]  /*0170*/  ULOP3.LUT UR4, UR9, 0x7ffffff0, URZ, 0xc0, !UPT ;  /* 0x7ffffff009047892 */ /* 0x000fc8000f8ec0ff */
[----:B------:R-:W-:Y:S02]  /*0180*/  UIADD3 UR11, UPT, UPT, -UR4, URZ, URZ ;  /* 0x000000ff040b7290 */ /* 0x000fe4000fffe1ff */
[----:B0-----:R-:W-:Y:S02]  /*0190*/  UIADD3 UR7, UP1, UPT, UR12, 0x10, URZ ;  /* 0x000000100c077890 */ /* 0x001fe4000ff3e0ff */
[----:B------:R-:W-:Y:S02]  /*01a0*/  UIADD3 UR5, UP2, UPT, UR14, 0x10, URZ ;  /* 0x000000100e057890 */ /* 0x000fe4000ff5e0ff */
[----:B------:R-:W-:Y:S02]  /*01b0*/  UIADD3.X UR8, UPT, UPT, URZ, UR13, URZ, UP1, !UPT ;  /* 0x0000000dff087290 */ /* 0x000fe40008ffe4ff */
[----:B------:R-:W-:-:S12]  /*01c0*/  UIADD3.X UR6, UPT, UPT, URZ, UR15, URZ, UP2, !UPT ;  /* 0x0000000fff067290 */ /* 0x000fd800097fe4ff */
.L_x_2:
[----:B------:R-:W-:Y:S02]  /*01d0*/  MOV R4, UR7 ;  /* 0x0000000700047c02 */ /* 0x000fe40008000f00 */
[----:B------:R-:W-:Y:S02]  /*01e0*/  MOV R5, UR8 ;  /* 0x0000000800057c02 */ /* 0x000fe40008000f00 */
[----:B------:R-:W-:Y:S02]  /*01f0*/  MOV R2, UR5 ;  /* 0x0000000500027c02 */ /* 0x000fe40008000f00 */
[----:B------:R-:W-:Y:S01]  /*0200*/  MOV R3, UR6 ;  /* 0x0000000600037c02 */ /* 0x000fe20008000f00 */
[----:B------:R-:W-:-:S04]  /*0210*/  IMAD.WIDE R4, R7, 0x2, R4 ;  /* 0x0000000207047825 */ /* 0x000fc800078e0204 */
[----:B------:R-:W-:Y:S01]  /*0220*/  IMAD.WIDE R2, R7, 0x2, R2 ;  /* 0x0000000207027825 */ /* 0x000fe200078e0202 */
[----:B------:R-:W2:Y:S04]  /*0230*/  LDG.E.U16 R9, desc[UR16][R4.64+-0x10] ;  /* 0xfffff01004097981 */ /* 0x000ea8000c1e1500 */
[----:B------:R-:W3:Y:S04]  /*0240*/  LDG.E.U16 R10, desc[UR16][R2.64+-0x10] ;  /* 0xfffff010020a7981 */ /* 0x000ee8000c1e1500 */
[----:B------:R-:W4:Y:S04]  /*0250*/  LDG.E.U16 R11, desc[UR16][R4.64+-0xe] ;  /* 0xfffff210040b7981 */ /* 0x000f28000c1e1500 */
[----:B------:R-:W5:Y:S04]  /*0260*/  LDG.E.U16 R17, desc[UR16][R2.64+-0xe] ;  /* 0xfffff21002117981 */ /* 0x000f68000c1e1500 */
        /* <DEDUP_REMOVED lines=9> */
[----:B------:R-:W5:Y:S01]  /*0300*/  LDG.E.U16 R28, desc[UR16][R2.64+0xe] ;  /* 0x00000e10021c7981 */ /* 0x000f62000c1e1500 */
[----:B--2---:R-:W-:-:S02]  /*0310*/  HADD2.F32 R9, -RZ, R9.H0_H0 ;  /* 0x20000009ff097230 */ /* 0x004fc40000004100 */
[----:B---3--:R-:W-:Y:S02]  /*0320*/  HADD2.F32 R10, -RZ, R10.H0_H0 ;  /* 0x2000000aff0a7230 */ /* 0x008fe40000004100 */
[----:B----4-:R-:W-:-:S03]  /*0330*/  HADD2.F32 R16, -RZ, R11.H0_H0 ;  /* 0x2000000bff107230 */ /* 0x010fc60000004100 */
[----:B------:R-:W-:Y:S01]  /*0340*/  FFMA R9, R9, R10, R8 ;  /* 0x0000000a09097223 */ /* 0x000fe20000000008 */
[----:B------:R-:W2:Y:S01]  /*0350*/  LDG.E.U16 R11, desc[UR16][R4.64+-0x2] ;  /* 0xfffffe10040b7981 */ /* 0x000ea2000c1e1500 */
[----:B-----5:R-:W-:-:S03]  /*0360*/  HADD2.F32 R17, -RZ, R17.H0_H0 ;  /* 0x20000011ff117230 */ /* 0x020fc60000004100 */
[----:B------:R-:W3:Y:S02]  /*0370*/  LDG.E.U16 R8, desc[UR16][R4.64+-0x4] ;  /* 0xfffffc1004087981 */ /* 0x000ee4000c1e1500 */
[----:B------:R-:W-:Y:S02]  /*0380*/  FFMA R16, R16, R17, R9 ;  /* 0x0000001110107223 */ /* 0x000fe40000000009 */
[----:B------:R-:W4:Y:S01]  /*0390*/  LDG.E.U16 R10, desc[UR16][R2.64+-0x4] ;  /* 0xfffffc10020a7981 */ /* 0x000f22000c1e1500 */
[----:B------:R-:W-:-:S03]  /*03a0*/  HADD2.F32 R17, -RZ, R13.H0_H0 ;  /* 0x2000000dff117230 */ /* 0x000fc60000004100 */
[----:B------:R-:W5:Y:S01]  /*03b0*/  LDG.E.U16 R9, desc[UR16][R2.64+-0x2] ;  /* 0xfffffe1002097981 */ /* 0x000f62000c1e1500 */
[----:B------:R-:W-:-:S03]  /*03c0*/  HADD2.F32 R22, -RZ, R12.H0_H0 ;  /* 0x2000000cff167230 */ /* 0x000fc60000004100 */
[----:B------:R-:W5:Y:S01]  /*03d0*/  LDG.E.U16 R13, desc[UR16][R4.64] ;  /* 0x00000010040d7981 */ /* 0x000f62000c1e1500 */
[----:B------:R-:W-:-:S03]  /*03e0*/  HADD2.F32 R23, -RZ, R14.H0_H0 ;  /* 0x2000000eff177230 */ /* 0x000fc60000004100 */
[----:B------:R-:W5:Y:S01]  /*03f0*/  LDG.E.U16 R12, desc[UR16][R2.64] ;  /* 0x00000010020c7981 */ /* 0x000f62000c1e1500 */
[----:B------:R-:W-:Y:S02]  /*0400*/  HADD2.F32 R15, -RZ, R15.H0_H0 ;  /* 0x2000000fff0f7230 */ /* 0x000fe40000004100 */
[----:B------:R-:W-:Y:S02]  /*0410*/  FFMA R22, R17, R22, R16 ;  /* 0x0000001611167223 */ /* 0x000fe40000000010 */
[----:B------:R-:W5:Y:S04]  /*0420*/  LDG.E.U16 R17, desc[UR16][R4.64+0x2] ;  /* 0x0000021004117981 */ /* 0x000f68000c1e1500 */
[----:B------:R-:W5:Y:S01]  /*0430*/  LDG.E.U16 R16, desc[UR16][R2.64+0x2] ;  /* 0x0000021002107981 */ /* 0x000f62000c1e1500 */
[----:B------:R-:W-:Y:S01]  /*0440*/  FFMA R22, R23, R15, R22 ;  /* 0x0000000f17167223 */ /* 0x000fe20000000016 */
[----:B------:R-:W-:-:S02]  /*0450*/  HADD2.F32 R23, -RZ, R18.H0_H0 ;  /* 0x20000012ff177230 */ /* 0x000fc40000004100 */
[----:B------:R-:W5:Y:S01]  /*0460*/  LDG.E.U16 R15, desc[UR16][R4.64+0x4] ;  /* 0x00000410040f7981 */ /* 0x000f62000c1e1500 */
[----:B------:R-:W-:-:S03]  /*0470*/  HADD2.F32 R24, -RZ, R19.H0_H0 ;  /* 0x20000013ff187230 */ /* 0x000fc60000004100 */
[----:B------:R-:W5:Y:S01]  /*0480*/  LDG.E.U16 R14, desc[UR16][R2.64+0x4] ;  /* 0x00000410020e7981 */ /* 0x000f62000c1e1500 */
[----:B------:R-:W-:-:S03]  /*0490*/  HADD2.F32 R25, -RZ, R21.H0_H0 ;  /* 0x20000015ff197230 */ /* 0x000fc60000004100 */
[----:B------:R-:W5:Y:S01]  /*04a0*/  LDG.E.U16 R19, desc[UR16][R4.64+0x6] ;  /* 0x0000061004137981 */ /* 0x000f62000c1e1500 */
[----:B------:R-:W-:-:S03]  /*04b0*/  HADD2.F32 R26, -RZ, R20.H0_H0 ;  /* 0x20000014ff1a7230 */ /* 0x000fc60000004100 */
[----:B------:R-:W5:Y:S01]  /*04c0*/  LDG.E.U16 R18, desc[UR16][R2.64+0x6] ;  /* 0x0000061002127981 */ /* 0x000f62000c1e1500 */
[----:B------:R-:W-:-:S03]  /*04d0*/  FFMA R22, R23, R24, R22 ;  /* 0x0000001817167223 */ /* 0x000fc60000000016 */
[----:B------:R-:W5:Y:S01]  /*04e0*/  LDG.E.U16 R20, desc[UR16][R4.64+0x8] ;  /* 0x0000081004147981 */ /* 0x000f62000c1e1500 */
[----:B------:R-:W-:-:S03]  /*04f0*/  FFMA R26, R25, R26, R22 ;  /* 0x0000001a191a7223 */ /* 0x000fc60000000016 */
[----:B------:R-:W5:Y:S04]  /*0500*/  LDG.E.U16 R21, desc[UR16][R2.64+0x8] ;  /* 0x0000081002157981 */ /* 0x000f68000c1e1500 */
[----:B------:R-:W5:Y:S04]  /*0510*/  LDG.E.U16 R25, desc[UR16][R4.64+0xa] ;  /* 0x00000a1004197981 */ /* 0x000f68000c1e1500 */
[----:B------:R-:W5:Y:S04]  /*0520*/  LDG.E.U16 R24, desc[UR16][R2.64+0xa] ;  /* 0x00000a1002187981 */ /* 0x000f68000c1e1500 */
[----:B------:R-:W5:Y:S04]  /*0530*/  LDG.E.U16 R23, desc[UR16][R4.64+0xc] ;  /* 0x00000c1004177981 */ /* 0x000f68000c1e1500 */
[----:B------:R0:W5:Y:S01]  /*0540*/  LDG.E.U16 R22, desc[UR16][R2.64+0xc] ;  /* 0x00000c1002167981 */ /* 0x000162000c1e1500 */
[----:B------:R-:W-:-:S04]  /*0550*/  UIADD3 UR11, UPT, UPT, UR11, 0x10, URZ ;  /* 0x000000100b0b7890 */ /* 0x000fc8000fffe0ff */
[----:B------:R-:W-:Y:S01]  /*0560*/  UISETP.NE.AND UP1, UPT, UR11, URZ, UPT ;  /* 0x000000ff0b00728c */ /* 0x000fe2000bf25270 */
[----:B------:R-:W-:Y:S02]  /*0570*/  HADD2.F32 R27, -RZ, R27.H0_H0 ;  /* 0x2000001bff1b7230 */ /* 0x000fe40000004100 */
[----:B------:R-:W-:Y:S01]  /*0580*/  HADD2.F32 R28, -RZ, R28.H0_H0 ;  /* 0x2000001cff1c7230 */ /* 0x000fe20000004100 */
[----:B------:R-:W-:Y:S01]  /*0590*/  IADD3 R7, PT, PT, R7, 0x10, RZ ;  /* 0x0000001007077810 */ /* 0x000fe20007ffe0ff */
[----:B--2---:R-:W-:Y:S02]  /*05a0*/  HADD2.F32 R11, -RZ, R11.H0_H0 ;  /* 0x2000000bff0b7230 */ /* 0x004fe40000004100 */
[----:B---3--:R-:W-:Y:S02]  /*05b0*/  HADD2.F32 R29, -RZ, R8.H0_H0 ;  /* 0x20000008ff1d7230 */ /* 0x008fe40000004100 */
[----:B----4-:R-:W-:Y:S02]  /*05c0*/  HADD2.F32 R10, -RZ, R10.H0_H0 ;  /* 0x2000000aff0a7230 */ /* 0x010fe40000004100 */
[----:B-----5:R-:W-:-:S03]  /*05d0*/  HADD2.F32 R9, -RZ, R9.H0_H0 ;  /* 0x20000009ff097230 */ /* 0x020fc60000004100 */
[----:B------:R-:W-:Y:S01]  /*05e0*/  FFMA R10, R29, R10, R26 ;  /* 0x0000000a1d0a7223 */ /* 0x000fe2000000001a */
[----:B------:R-:W-:-:S03]  /*05f0*/  HADD2.F32 R8, -RZ, R13.H0_H0 ;  /* 0x2000000dff087230 */ /* 0x000fc60000004100 */
[----:B------:R-:W-:Y:S01]  /*0600*/  FFMA R9, R11, R9, R10 ;  /* 0x000000090b097223 */ /* 0x000fe2000000000a */
[----:B------:R-:W-:Y:S02]  /*0610*/  HADD2.F32 R12, -RZ, R12.H0_H0 ;  /* 0x2000000cff0c7230 */ /* 0x000fe40000004100 */
        /* <DEDUP_REMOVED lines=9> */
[----:B0-----:R-:W-:-:S03]  /*06b0*/  HADD2.F32 R3, -RZ, R20.H0_H0 ;  /* 0x20000014ff037230 */ /* 0x001fc60000004100 */
[----:B------:R-:W-:Y:S01]  /*06c0*/  FFMA R8, R19, R18, R8 ;  /* 0x0000001213087223 */ /* 0x000fe20000000008 */
[----:B------:R-:W-:Y:S02]  /*06d0*/  HADD2.F32 R21, -RZ, R21.H0_H0 ;  /* 0x20000015ff157230 */ /* 0x000fe40000004100 */
[----:B------:R-:W-:-:S03]  /*06e0*/  HADD2.F32 R2, -RZ, R25.H0_H0 ;  /* 0x20000019ff027230 */ /* 0x000fc60000004100 */
[----:B------:R-:W-:Y:S01]  /*06f0*/  FFMA R3, R3, R21, R8 ;  /* 0x0000001503037223 */ /* 0x000fe20000000008 */
[----:B------:R-:W-:Y:S02]  /*0700*/  HADD2.F32 R24, -RZ, R24.H0_H0 ;  /* 0x20000018ff187230 */ /* 0x000fe40000004100 */
[----:B------:R-:W-:-:S03]  /*0710*/  HADD2.F32 R23, -RZ, R23.H0_H0 ;  /* 0x20000017ff177230 */ /* 0x000fc60000004100 */
[----:B------:R-:W-:Y:S01]  /*0720*/  FFMA R2, R2, R24, R3 ;  /* 0x0000001802027223 */ /* 0x000fe20000000003 */
[----:B------:R-:W-:-:S05]  /*0730*/  HADD2.F32 R22, -RZ, R22.H0_H0 ;  /* 0x20000016ff167230 */ /* 0x000fca0000004100 */
[----:B------:R-:W-:-:S04]  /*0740*/  FFMA R2, R23, R22, R2 ;  /* 0x0000001617027223 */ /* 0x000fc80000000002 */
[----:B------:R-:W-:Y:S01]  /*0750*/  FFMA R8, R27, R28, R2 ;  /* 0x0000001c1b087223 */ /* 0x000fe20000000002 */
[----:B------:R-:W-:Y:S06]  /*0760*/  BRA.U UP1, `(.L_x_2) ;  /* 0xfffffff901987547 */ /* 0x000fec000b83ffff */
.L_x_1:
[----:B------:R-:W-:Y:S05]  /*0770*/  BRA.U !UP0, `(.L_x_0) ;  /* 0x0000000508847547 */ /* 0x000fea000b800000 */
[----:B------:R-:W-:Y:S02]  /*0780*/  UISETP.GE.U32.AND UP0, UPT, UR10, 0x8, UPT ;  /* 0x000000080a00788c */ /* 0x000fe4000bf06070 */
[----:B------:R-:W-:-:S04]  /*0790*/  ULOP3.LUT UR6, UR9, 0x7, URZ, 0xc0, !UPT ;  /* 0x0000000709067892 */ /* 0x000fc8000f8ec0ff */
[----:B------:R-:W-:-:S03]  /*07a0*/  UISETP.NE.AND UP1, UPT, UR6, URZ, UPT ;  /* 0x000000ff0600728c */ /* 0x000fc6000bf25270 */
[----:B------:R-:W-:Y:S08]  /*07b0*/  BRA.U !UP0, `(.L_x_3) ;  /* 0x0000000108b87547 */ /* 0x000ff0000b800000 */
[----:B------:R-:W0:Y:S01]  /*07c0*/  LDC.64 R2, c[0x0][0x380] ;  /* 0x0000e000ff027b82 */ /* 0x000e220000000a00 */
[----:B------:R-:W-:-:S07]  /*07d0*/  IADD3 R7, PT, PT, R6, UR4, RZ ;  /* 0x0000000406077c10 */ /* 0x000fce000fffe0ff */
[----:B------:R-:W1:Y:S01]  /*07e0*/  LDC.64 R4, c[0x0][0x388] ;  /* 0x0000e200ff047b82 */ /* 0x000e620000000a00 */
[----:B0-----:R-:W-:-:S05]  /*07f0*/  IMAD.WIDE R2, R7, 0x2, R2 ;  /* 0x0000000207027825 */ /* 0x001fca00078e0202 */
[----:B------:R-:W2:Y:S01]  /*0800*/  LDG.E.U16 R18, desc[UR16][R2.64] ;  /* 0x0000001002127981 */ /* 0x000ea2000c1e1500 */
[----:B-1----:R-:W-:-:S03]  /*0810*/  IMAD.WIDE R4, R7, 0x2, R4 ;  /* 0x0000000207047825 */ /* 0x002fc600078e0204 */
        /* <DEDUP_REMOVED lines=15> */
[----:B------:R-:W-:Y:S01]  /*0910*/  UIADD3 UR4, UPT, UPT, UR4, 0x8, URZ ;  /* 0x0000000804047890 */ /* 0x000fe2000fffe0ff */
[----:B--2---:R-:W-:-:S02]  /*0920*/  HADD2.F32 R19, -RZ, R18.H0_H0 ;  /* 0x20000012ff137230 */ /* 0x004fc40000004100 */
        /* <DEDUP_REMOVED lines=22> */
[----:B------:R-:W-:-:S07]  /*0a90*/  FFMA R8, R16, R17, R7 ;  /* 0x0000001110087223 */ /* 0x000fce0000000007 */
.L_x_3:
        /* <DEDUP_REMOVED lines=14> */
[----:B------:R-:W3:Y:S04]  /*0b80*/  LDG.E.U16 R11, desc[UR16][R4.64+0x2] ;  /* 0x00000210040b7981 */ /* 0x000ee8000c1e1500 */
[----:B------:R-:W3:Y:S04]  /*0b90*/  LDG.E.U16 R13, desc[UR16][R4.64+0x4] ;  /* 0x00000410040d7981 */ /* 0x000ee8000c1e1500 */
[----:B------:R-:W3:Y:S04]  /*0ba0*/  LDG.E.U16 R14, desc[UR16][R2.64+0x6] ;  /* 0x00000610020e7981 */ /* 0x000ee8000c1e1500 */
[----:B------:R-:W3:Y:S01]  /*0bb0*/  LDG.E.U16 R15, desc[UR16][R4.64+0x6] ;  /* 0x00000610040f7981 */ /* 0x000ee2000c1e1500 */
[----:B------:R-:W-:Y:S01]  /*0bc0*/  UIADD3 UR4, UPT, UPT, UR4, 0x4, URZ ;  /* 0x0000000404047890 */ /* 0x000fe2000fffe0ff */
[----:B--2---:R-:W-:-:S02]  /*0bd0*/  HADD2.F32 R10, -RZ, R10.H0_H0 ;  /* 0x2000000aff0a7230 */ /* 0x004fc40000004100 */
[----:B----4-:R-:W-:Y:S02]  /*0be0*/  HADD2.F32 R7, -RZ, R7.H0_H0 ;  /* 0x20000007ff077230 */ /* 0x010fe40000004100 */
[----:B-----5:R-:W-:Y:S02]  /*0bf0*/  HADD2.F32 R9, -RZ, R9.H0_H0 ;  /* 0x20000009ff097230 */ /* 0x020fe40000004100 */
[----:B---3--:R-:W-:-:S03]  /*0c00*/  HADD2.F32 R11, -RZ, R11.H0_H0 ;  /* 0x2000000bff0b7230 */ /* 0x008fc60000004100 */
[----:B------:R-:W-:Y:S01]  /*0c10*/  FFMA R7, R7, R9, R8 ;  /* 0x0000000907077223 */ /* 0x000fe20000000008 */
[----:B------:R-:W-:Y:S02]  /*0c20*/  HADD2.F32 R12, -RZ, R12.H0_H0 ;  /* 0x2000000cff0c7230 */ /* 0x000fe40000004100 */
[----:B------:R-:W-:Y:S02]  /*0c30*/  HADD2.F32 R13, -RZ, R13.H0_H0 ;  /* 0x2000000dff0d7230 */ /* 0x000fe40000004100 */
[----:B------:R-:W-:Y:S01]  /*0c40*/  FFMA R7, R10, R11, R7 ;  /* 0x0000000b0a077223 */ /* 0x000fe20000000007 */
[----:B------:R-:W-:-:S03]  /*0c50*/  HADD2.F32 R14, -RZ, R14.H0_H0 ;  /* 0x2000000eff0e7230 */ /* 0x000fc60000004100 */
[----:B------:R-:W-:Y:S01]  /*0c60*/  FFMA R7, R12, R13, R7 ;  /* 0x0000000d0c077223 */ /* 0x000fe20000000007 */
[----:B------:R-:W-:-:S05]  /*0c70*/  HADD2.F32 R15, -RZ, R15.H0_H0 ;  /* 0x2000000fff0f7230 */ /* 0x000fca0000004100 */
[----:B------:R-:W-:-:S07]  /*0c80*/  FFMA R8, R14, R15, R7 ;  /* 0x0000000f0e087223 */ /* 0x000fce0000000007 */
.L_x_4:
[----:B------:R-:W-:Y:S05]  /*0c90*/  BRA.U !UP1, `(.L_x_0) ;  /* 0x00000001093c7547 */ /* 0x000fea000b800000 */
[----:B------:R-:W0:Y:S01]  /*0ca0*/  LDC.64 R12, c[0x0][0x380] ;  /* 0x0000e000ff0c7b82 */ /* 0x000e220000000a00 */
[----:B------:R-:W-:Y:S01]  /*0cb0*/  IADD3 R7, PT, PT, R6, UR4, RZ ;  /* 0x0000000406077c10 */ /* 0x000fe2000fffe0ff */
[----:B------:R-:W-:-:S06]  /*0cc0*/  UIADD3 UR5, UPT, UPT, -UR5, URZ, URZ ;  /* 0x000000ff05057290 */ /* 0x000fcc000fffe1ff */
[----:B------:R-:W1:Y:S06]  /*0cd0*/  LDC.64 R10, c[0x0][0x388] ;  /* 0x0000e200ff0a7b82 */ /* 0x000e6c0000000a00 */
.L_x_5:
[----:B-1----:R-:W-:-:S04]  /*0ce0*/  IMAD.WIDE R2, R7, 0x2, R10 ;  /* 0x0000000207027825 */ /* 0x002fc800078e020a */
[C---:B0-----:R-:W-:Y:S02]  /*0cf0*/  IMAD.WIDE R4, R7.reuse, 0x2, R12 ;  /* 0x0000000207047825 */ /* 0x041fe400078e020c */
[----:B------:R-:W2:Y:S04]  /*0d00*/  LDG.E.U16 R2, desc[UR16][R2.64] ;  /* 0x0000001002027981 */ /* 0x000ea8000c1e1500 */
[----:B------:R-:W3:Y:S01]  /*0d10*/  LDG.E.U16 R4, desc[UR16][R4.64] ;  /* 0x0000001004047981 */ /* 0x000ee2000c1e1500 */
[----:B------:R-:W-:Y:S01]  /*0d20*/  UIADD3 UR5, UPT, UPT, UR5, 0x1, URZ ;  /* 0x0000000105057890 */ /* 0x000fe2000fffe0ff */
[----:B------:R-:W-:-:S03]  /*0d30*/  IADD3 R7, PT, PT, R7, 0x1, RZ ;  /* 0x0000000107077810 */ /* 0x000fc60007ffe0ff */
[----:B------:R-:W-:Y:S01]  /*0d40*/  UISETP.NE.AND UP0, UPT, UR5, URZ, UPT ;  /* 0x000000ff0500728c */ /* 0x000fe2000bf05270 */
[----:B--2---:R-:W-:Y:S02]  /*0d50*/  HADD2.F32 R6, -RZ, R2.H0_H0 ;  /* 0x20000002ff067230 */ /* 0x004fe40000004100 */
[----:B---3--:R-:W-:-:S05]  /*0d60*/  HADD2.F32 R9, -RZ, R4.H0_H0 ;  /* 0x20000004ff097230 */ /* 0x008fca0000004100 */
[----:B------:R-:W-:Y:S01]  /*0d70*/  FFMA R8, R9, R6, R8 ;  /* 0x0000000609087223 */ /* 0x000fe20000000008 */
[----:B------:R-:W-:Y:S06]  /*0d80*/  BRA.U UP0, `(.L_x_5) ;  /* 0xfffffffd00d47547 */ /* 0x000fec000b83ffff */
.L_x_0:
[----:B------:R-:W0:Y:S02]  /*0d90*/  LDC.64 R2, c[0x0][0x390] ;  /* 0x0000e400ff027b82 */ /* 0x000e240000000a00 */
[----:B0-----:R-:W-:-:S05]  /*0da0*/  IMAD.WIDE R2, R0, 0x4, R2 ;  /* 0x0000000400027825 */ /* 0x001fca00078e0202 */
[----:B------:R-:W-:Y:S01]  /*0db0*/  STG.E desc[UR16][R2.64], R8 ;  /* 0x0000000802007986 */ /* 0x000fe2000c101910 */
[----:B------:R-:W-:Y:S05]  /*0dc0*/  EXIT ;  /* 0x000000000000794d */ /* 0x000fea0003800000 */
.L_x_6:
[----:B------:R-:W-:-:S00]  /*0dd0*/  BRA `(.L_x_6) ;  /* 0xfffffffc00fc7947 */ /* 0x000fc0000383ffff */
[----:B------:R-:W-:-:S00]  /*0de0*/  NOP ;  /* 0x0000000000007918 */ /* 0x000fc00000000000 */
        /* <DEDUP_REMOVED lines=9> */
.L_x_112:


//--------------------- .text._Z17float2half_kernelP6__halfPKfi --------------------------
	.section	.text._Z17float2half_kernelP6__halfPKfi,"ax",@progbits
	.align	128
        .global         _Z17float2half_kernelP6__halfPKfi
        .type           _Z17float2half_kernelP6__halfPKfi,@function
        .size           _Z17float2half_kernelP6__halfPKfi,(.L_x_113 - _Z17float2half_kernelP6__halfPKfi)
        .other          _Z17float2half_kernelP6__halfPKfi,@"STO_CUDA_ENTRY STV_DEFAULT"
_Z17float2half_kernelP6__halfPKfi:
.text._Z17float2half_kernelP6__halfPKfi:
        /* <DEDUP_REMOVED lines=8> */
[----:B------:R-:W0:Y:S01]  /*0080*/  LDC.64 R2, c[0x0][0x388] ;  /* 0x0000e200ff027b82 */ /* 0x000e220000000a00 */
[----:B------:R-:W1:Y:S07]  /*0090*/  LDCU.64 UR4, c[0x0][0x358] ;  /* 0x00006b00ff0477ac */ /* 0x000e6e0008000a00 */
[----:B------:R-:W2:Y:S01]  /*00a0*/  LDC.64 R4, c[0x0][0x380] ;  /* 0x0000e000ff047b82 */ /* 0x000ea20000000a00 */
[----:B0-----:R-:W-:-:S06]  /*00b0*/  IMAD.WIDE R2, R7, 0x4, R2 ;  /* 0x0000000407027825 */ /* 0x001fcc00078e0202 */
[----:B-1----:R-:W3:Y:S01]  /*00c0*/  LDG.E R2, desc[UR4][R2.64] ;  /* 0x0000000402027981 */ /* 0x002ee2000c1e1900 */
[----:B--2---:R-:W-:Y:S01]  /*00d0*/  IMAD.WIDE R4, R7, 0x2, R4 ;  /* 0x0000000207047825 */ /* 0x004fe200078e0204 */
[----:B---3--:R-:W-:-:S05]  /*00e0*/  F2FP.F16.F32.PACK_AB R0, RZ, R2 ;  /* 0x00000002ff00723e */ /* 0x008fca00000000ff */
[----:B------:R-:W-:Y:S01]  /*00f0*/  STG.E.U16 desc[UR4][R4.64], R0 ;  /* 0x0000000004007986 */ /* 0x000fe2000c101504 */
[----:B------:R-:W-:Y:S05]  /*0100*/  EXIT ;  /* 0x000000000000794d */ /* 0x000fea0003800000 */
.L_x_7:
        /* <DEDUP_REMOVED lines=15> */
.L_x_113:


//--------------------- .text._Z19compute_full_P_halfPK6__halfS1_PS_PKfS4_iif --------------------------
	.section	.text._Z19compute_full_P_halfPK6__halfS1_PS_PKfS4_iif,"ax",@progbits
	.align	128
        .global         _Z19compute_full_P_halfPK6__halfS1_PS_PKfS4_iif
        .type           _Z19compute_full_P_halfPK6__halfS1_PS_PKfS4_iif,@function
        .size           _Z19compute_full_P_halfPK6__halfS1_PS_PKfS4_iif,(.L_x_110 - _Z19compute_full_P_halfPK6__halfS1_PS_PKfS4_iif)
        .other          _Z19compute_full_P_halfPK6__halfS1_PS_PKfS4_iif,@"STO_CUDA_ENTRY STV_DEFAULT"
_Z19compute_full_P_halfPK6__halfS1_PS_PKfS4_iif:
.text._Z19compute_full_P_halfPK6__halfS1_PS_PKfS4_iif:
[----:B------:R-:W-:Y:S01]  /*0000*/  LDC R1, c[0x0][0x37c] ;  /* 0x0000df00ff017b82 */ /* 0x000fe20000000800 */
[----:B------:R-:W0:Y:S07]  /*0010*/  S2R R3, SR_TID.X ;  /* 0x0000000000037919 */ /* 0x000e2e0000002100 */
[----:B------:R-:W0:Y:S01]  /*0020*/  LDC R6, c[0x0][0x360] ;  /* 0x0000d800ff067b82 */ /* 0x000e220000000800 */
[----:B------:R-:W1:Y:S01]  /*0030*/  LDCU UR6, c[0x0][0x3a8] ;  /* 0x00007500ff0677ac */ /* 0x000e620008000800 */
[----:B------:R-:W2:Y:S06]  /*0040*/  S2R R0, SR_TID.Y ;  /* 0x0000000000007919 */ /* 0x000eac0000002200 */
[----:B------:R-:W0:Y:S08]  /*0050*/  S2UR UR4, SR_CTAID.X ;  /* 0x00000000000479c3 */ /* 0x000e300000002500 */
[----:B------:R-:W2:Y:S08]  /*0060*/  S2UR UR5, SR_CTAID.Y ;  /* 0x00000000000579c3 */ /* 0x000eb00000002600 */
[----:B------:R-:W2:Y:S01]  /*0070*/  LDC R7, c[0x0][0x364] ;  /* 0x0000d900ff077b82 */ /* 0x000ea20000000800 */
[----:B0-----:R-:W-:-:S02]  /*0080*/  IMAD R6, R6, UR4, R3 ;  /* 0x0000000406067c24 */ /* 0x001fc4000f8e0203 */
[----:B--2---:R-:W-:-:S05]  /*0090*/  IMAD R7, R7, UR5, R0 ;  /* 0x0000000507077c24 */ /* 0x004fca000f8e0200 */
[----:B------:R-:W-:-:S04]  /*00a0*/  VIMNMX R0, PT, PT, R6, R7, !PT ;  /* 0x0000000706007248 */ /* 0x000fc80007fe0100 */
        /* <DEDUP_REMOVED lines=9> */
[----:B------:R-:W-:Y:S02]  /*0140*/  ULOP3.LUT UR10, UR7, 0xf, URZ, 0xc0, !UPT ;  /* 0x0000000f070a7892 */ /* 0x000fe4000f8ec0ff */
[----:B------:R-:W-:Y:S01]  /*0150*/  IMAD R8, R6, UR7, RZ ;  /* 0x0000000706087c24 */ /* 0x000fe2000f8e02ff */
[----:B------:R-:W-:Y:S01]  /*0160*/  MOV R12, RZ ;  /* 0x000000ff000c7202 */ /* 0x000fe20000000f00 */
[----:B------:R-:W-:Y:S01]  /*0170*/  UMOV UR4, URZ ;  /* 0x000000ff00047c82 */ /* 0x000fe20008000000 */
[----:B------:R-:W-:Y:S01]  /*0180*/  UISETP.NE.AND UP0, UPT, UR10, URZ, UPT ;  /* 0x000000ff0a00728c */ /* 0x000fe2000bf05270 */
[----:B------:R-:W-:Y:S10]  /*0190*/  BRA.U !UP1, `(.L_x_9) ;  /* 0x0000000509907547 */ /* 0x000ff4000b800000 */
[----:B------:R-:W0:Y:S01]  /*01a0*/  LDC.64 R2, c[0x0][0x380] ;  /* 0x0000e000ff027b82 */ /* 0x000e220000000a00 */
[----:B------:R-:W1:Y:S01]  /*01b0*/  LDCU.64 UR8, c[0x0][0x388] ;  /* 0x00007100ff0877ac */ /* 0x000e620008000a00 */
[----:B------:R-:W-:Y:S02]  /*01c0*/  MOV R12, RZ ;  /* 0x000000ff000c7202 */ /* 0x000fe40000000f00 */
[----:B------:R-:W-:Y:S01]  /*01d0*/  MOV R9, R8 ;  /* 0x0000000800097202 */ /* 0x000fe20000000f00 */
[----:B------:R-:W-:Y:S02]  /*01e0*/  ULOP3.LUT UR4, UR7, 0x7ffffff0, URZ, 0xc0, !UPT ;  /* 0x7ffffff007047892 */ /* 0x000fe4000f8ec0ff */
[----:B-1----:R-:W-:Y:S02]  /*01f0*/  UIADD3 UR5, UP1, UPT, UR8, 0x10, URZ ;  /* 0x0000001008057890 */ /* 0x002fe4000ff3e0ff */
[----:B------:R-:W-:Y:S02]  /*0200*/  UIADD3 UR8, UPT, UPT, -UR4, URZ, URZ ;  /* 0x000000ff04087290 */ /* 0x000fe4000fffe1ff */
[----:B------:R-:W-:Y:S01]  /*0210*/  UIADD3.X UR6, UPT, UPT, URZ, UR9, URZ, UP1, !UPT ;  /* 0x00000009ff067290 */ /* 0x000fe20008ffe4ff */
[----:B0-----:R-:W-:-:S03]  /*0220*/  IMAD.WIDE.U32 R2, R0, 0x2, R2 ;  /* 0x0000000200027825 */ /* 0x001fc600078e0002 */
[----:B------:R-:W-:-:S04]  /*0230*/  IADD3 R2, P0, PT, R2, 0x10, RZ ;  /* 0x0000001002027810 */ /* 0x000fc80007f1e0ff */
[----:B------:R-:W-:-:S09]  /*0240*/  IADD3.X R3, PT, PT, RZ, R3, RZ, P0, !PT ;  /* 0x00000003ff037210 */ /* 0x000fd200007fe4ff */
.L_x_10:
[----:B------:R-:W-:Y:S01]  /*0250*/  MOV R4, UR5 ;  /* 0x0000000500047c02 */ /* 0x000fe20008000f00 */
[----:B------:R-:W2:Y:S01]  /*0260*/  LDG.E.U16 R21, desc[UR12][R2.64+-0x10] ;  /* 0xfffff00c02157981 */ /* 0x000ea2000c1e1500 */
[----:B------:R-:W-:-:S03]  /*0270*/  MOV R5, UR6 ;  /* 0x0000000600057c02 */ /* 0x000fc60008000f00 */
[----:B------:R-:W3:Y:S01]  /*0280*/  LDG.E.U16 R23, desc[UR12][R2.64+-0xe] ;  /* 0xfffff20c02177981 */ /* 0x000ee2000c1e1500 */
[----:B------:R-:W-:-:S03]  /*0290*/  IMAD.WIDE R4, R9, 0x2, R4 ;  /* 0x0000000209047825 */ /* 0x000fc600078e0204 */
[----:B------:R-:W4:Y:S04]  /*02a0*/  LDG.E.U16 R13, desc[UR12][R2.64+-0xc] ;  /* 0xfffff40c020d7981 */ /* 0x000f28000c1e1500 */
[----:B------:R-:W5:Y:S04]  /*02b0*/  LDG.E.U16 R22, desc[UR12][R4.64+-0x10] ;  /* 0xfffff00c04167981 */ /* 0x000f68000c1e1500 */
[----:B------:R-:W4:Y:S04]  /*02c0*/  LDG.E.U16 R25, desc[UR12][R4.64+-0xe] ;  /* 0xfffff20c04197981 */ /* 0x000f28000c1e1500 */
        /* <DEDUP_REMOVED lines=10> */
[----:B------:R-:W4:Y:S01]  /*0370*/  LDG.E.U16 R27, desc[UR12][R2.64+0xe] ;  /* 0x00000e0c021b7981 */ /* 0x000f22000c1e1500 */
[----:B--2---:R-:W-:-:S02]  /*0380*/  HADD2.F32 R21, -RZ, R21.H0_H0 ;  /* 0x20000015ff157230 */ /* 0x004fc40000004100 */
[----:B---3--:R-:W-:Y:S02]  /*0390*/  HADD2.F32 R24, -RZ, R23.H0_H0 ;  /* 0x20000017ff187230 */ /* 0x008fe40000004100 */
[----:B-----5:R-:W-:Y:S02]  /*03a0*/  HADD2.F32 R22, -RZ, R22.H0_H0 ;  /* 0x20000016ff167230 */ /* 0x020fe40000004100 */
[----:B----4-:R-:W-:-:S03]  /*03b0*/  HADD2.F32 R25, -RZ, R25.H0_H0 ;  /* 0x20000019ff197230 */ /* 0x010fc60000004100 */
[----:B------:R-:W-:Y:S01]  /*03c0*/  FFMA R21, R21, R22, R12 ;  /* 0x0000001615157223 */ /* 0x000fe2000000000c */
[----:B------:R-:W-:Y:S01]  /*03d0*/  HADD2.F32 R22, -RZ, R13.H0_H0 ;  /* 0x2000000dff167230 */ /* 0x000fe20000004100 */
[----:B------:R-:W2:Y:S01]  /*03e0*/  LDG.E.U16 R12, desc[UR12][R2.64+-0x2] ;  /* 0xfffffe0c020c7981 */ /* 0x000ea2000c1e1500 */
[----:B------:R-:W-:Y:S02]  /*03f0*/  HADD2.F32 R16, -RZ, R16.H0_H0 ;  /* 0x20000010ff107230 */ /* 0x000fe40000004100 */
[----:B------:R-:W-:Y:S01]  /*0400*/  FFMA R21, R24, R25, R21 ;  /* 0x0000001918157223 */ /* 0x000fe20000000015 */
[----:B------:R-:W3:Y:S01]  /*0410*/  LDG.E.U16 R13, desc[UR12][R4.64+-0x2] ;  /* 0xfffffe0c040d7981 */ /* 0x000ee2000c1e1500 */
[----:B------:R-:W-:Y:S02]  /*0420*/  HADD2.F32 R23, -RZ, R14.H0_H0 ;  /* 0x2000000eff177230 */ /* 0x000fe40000004100 */
[----:B------:R-:W-:Y:S01]  /*0430*/  FFMA R16, R22, R16, R21 ;  /* 0x0000001016107223 */ /* 0x000fe20000000015 */
[----:B------:R-:W4:Y:S01]  /*0440*/  LDG.E.U16 R14, desc[UR12][R2.64] ;  /* 0x0000000c020e7981 */ /* 0x000f22000c1e1500 */
[----:B------:R-:W-:-:S03]  /*0450*/  HADD2.F32 R24, -RZ, R15.H0_H0 ;  /* 0x2000000fff187230 */ /* 0x000fc60000004100 */
[----:B------:R-:W5:Y:S01]  /*0460*/  LDG.E.U16 R15, desc[UR12][R4.64] ;  /* 0x0000000c040f7981 */ /* 0x000f62000c1e1500 */
[----:B------:R-:W-:Y:S02]  /*0470*/  HADD2.F32 R22, -RZ, R17.H0_H0 ;  /* 0x20000011ff167230 */ /* 0x000fe40000004100 */
[----:B------:R-:W-:Y:S02]  /*0480*/  FFMA R23, R23, R24, R16 ;  /* 0x0000001817177223 */ /* 0x000fe40000000010 */
[----:B------:R-:W5:Y:S01]  /*0490*/  LDG.E.U16 R16, desc[UR12][R2.64+0x2] ;  /* 0x0000020c02107981 */ /* 0x000f62000c1e1500 */
[----:B------:R-:W-:-:S03]  /*04a0*/  HADD2.F32 R21, -RZ, R18.H0_H0 ;  /* 0x20000012ff157230 */ /* 0x000fc60000004100 */
[----:B------:R-:W5:Y:S01]  /*04b0*/  LDG.E.U16 R17, desc[UR12][R4.64+0x2] ;  /* 0x0000020c04117981 */ /* 0x000f62000c1e1500 */
[----:B------:R-:W-:Y:S02]  /*04c0*/  HADD2.F32 R24, -RZ, R19.H0_H0 ;  /* 0x20000013ff187230 */ /* 0x000fe40000004100 */
[----:B------:R-:W-:Y:S01]  /*04d0*/  FFMA R21, R22, R21, R23 ;  /* 0x0000001516157223 */ /* 0x000fe20000000017 */
[----:B------:R-:W5:Y:S01]  /*04e0*/  LDG.E.U16 R18, desc[UR12][R2.64+0x4] ;  /* 0x0000040c02127981 */ /* 0x000f62000c1e1500 */
[----:B------:R-:W-:-:S03]  /*04f0*/  HADD2.F32 R20, -RZ, R20.H0_H0 ;  /* 0x20000014ff147230 */ /* 0x000fc60000004100 */
[----:B------:R-:W5:Y:S04]  /*0500*/  LDG.E.U16 R19, desc[UR12][R4.64+0x4] ;  /* 0x0000040c04137981 */ /* 0x000f68000c1e1500 */
[----:B------:R-:W5:Y:S01]  /*0510*/  LDG.E.U16 R23, desc[UR12][R2.64+0x6] ;  /* 0x0000060c02177981 */ /* 0x000f62000c1e1500 */
[----:B------:R-:W-:-:S03]  /*0520*/  FFMA R24, R24, R20, R21 ;  /* 0x0000001418187223 */ /* 0x000fc60000000015 */
[----:B------:R-:W5:Y:S01]  /*0530*/  LDG.E.U16 R22, desc[UR12][R4.64+0x6] ;  /* 0x0000060c04167981 */ /* 0x000f62000c1e1500 */
[----:B------:R-:W-:-:S03]  /*0540*/  HADD2.F32 R25, -RZ, R10.H0_H0 ;  /* 0x2000000aff197230 */ /* 0x000fc60000004100 */
[----:B------:R-:W5:Y:S01]  /*0550*/  LDG.E.U16 R21, desc[UR12][R2.64+0x8] ;  /* 0x0000080c02157981 */ /* 0x000f62000c1e1500 */
[----:B------:R-:W-:-:S03]  /*0560*/  HADD2.F32 R26, -RZ, R11.H0_H0 ;  /* 0x2000000bff1a7230 */ /* 0x000fc60000004100 */
[----:B------:R-:W5:Y:S04]  /*0570*/  LDG.E.U16 R20, desc[UR12][R4.64+0x8] ;  /* 0x0000080c04147981 */ /* 0x000f68000c1e1500 */
[----:B------:R-:W5:Y:S04]  /*0580*/  LDG.E.U16 R10, desc[UR12][R2.64+0xa] ;  /* 0x00000a0c020a7981 */ /* 0x000f68000c1e1500 */
[----:B------:R-:W5:Y:S01]  /*0590*/  LDG.E.U16 R11, desc[UR12][R4.64+0xa] ;  /* 0x00000a0c040b7981 */ /* 0x000f62000c1e1500 */
[----:B------:R-:W-:-:S03]  /*05a0*/  FFMA R26, R25, R26, R24 ;  /* 0x0000001a191a7223 */ /* 0x000fc60000000018 */
[----:B------:R0:W5:Y:S04]  /*05b0*/  LDG.E.U16 R24, desc[UR12][R2.64+0xc] ;  /* 0x00000c0c02187981 */ /* 0x000168000c1e1500 */
[----:B------:R1:W5:Y:S01]  /*05c0*/  LDG.E.U16 R25, desc[UR12][R4.64+0xc] ;  /* 0x00000c0c04197981 */ /* 0x000362000c1e1500 */
[----:B------:R-:W-:-:S04]  /*05d0*/  UIADD3 UR8, UPT, UPT, UR8, 0x10, URZ ;  /* 0x0000001008087890 */ /* 0x000fc8000fffe0ff */
[----:B------:R-:W-:Y:S01]  /*05e0*/  UISETP.NE.AND UP1, UPT, UR8, URZ, UPT ;  /* 0x000000ff0800728c */ /* 0x000fe2000bf25270 */
[----:B------:R-:W-:Y:S01]  /*05f0*/  HADD2.F32 R27, -RZ, R27.H0_H0 ;  /* 0x2000001bff1b7230 */ /* 0x000fe20000004100 */
[----:B0-----:R-:W-:Y:S01]  /*0600*/  IADD3 R2, P0, PT, R2, 0x20, RZ ;  /* 0x0000002002027810 */ /* 0x001fe20007f1e0ff */
[----:B------:R-:W-:Y:S01]  /*0610*/  HADD2.F32 R28, -RZ, R28.H0_H0 ;  /* 0x2000001cff1c7230 */ /* 0x000fe20000004100 */
[----:B------:R-:W-:Y:S02]  /*0620*/  IADD3 R9, PT, PT, R9, 0x10, RZ ;  /* 0x0000001009097810 */ /* 0x000fe40007ffe0ff */
[----:B------:R-:W-:Y:S01]  /*0630*/  IADD3.X R3, PT, PT, RZ, R3, RZ, P0, !PT ;  /* 0x00000003ff037210 */ /* 0x000fe200007fe4ff */
[----:B--2---:R-:W-:Y:S02]  /*0640*/  HADD2.F32 R29, -RZ, R12.H0_H0 ;  /* 0x2000000cff1d7230 */ /* 0x004fe40000004100 */
[----:B---3--:R-:W-:Y:S02]  /*0650*/  HADD2.F32 R13, -RZ, R13.H0_H0 ;  /* 0x2000000dff0d7230 */ /* 0x008fe40000004100 */
[----:B----4-:R-:W-:-:S03]  /*0660*/  HADD2.F32 R14, -RZ, R14.H0_H0 ;  /* 0x2000000eff0e7230 */ /* 0x010fc60000004100 */
[----:B------:R-:W-:Y:S01]  /*0670*/  FFMA R13, R29, R13, R26 ;  /* 0x0000000d1d0d7223 */ /* 0x000fe2000000001a */
[----:B-----5:R-:W-:Y:S02]  /*0680*/  HADD2.F32 R15, -RZ, R15.H0_H0 ;  /* 0x2000000fff0f7230 */ /* 0x020fe40000004100 */
[----:B------:R-:W-:-:S03]  /*0690*/  HADD2.F32 R16, -RZ, R16.H0_H0 ;  /* 0x20000010ff107230 */ /* 0x000fc60000004100 */
[----:B------:R-:W-:Y:S01]  /*06a0*/  FFMA R13, R14, R15, R13 ;  /* 0x0000000f0e0d7223 */ /* 0x000fe2000000000d */
[----:B------:R-:W-:Y:S02]  /*06b0*/  HADD2.F32 R17, -RZ, R17.H0_H0 ;  /* 0x20000011ff117230 */ /* 0x000fe40000004100 */
[----:B------:R-:W-:-:S03]  /*06c0*/  HADD2.F32 R18, -RZ, R18.H0_H0 ;  /* 0x20000012ff127230 */ /* 0x000fc60000004100 */
[----:B------:R-:W-:Y:S01]  /*06d0*/  FFMA R13, R16, R17, R13 ;  /* 0x00000011100d7223 */ /* 0x000fe2000000000d */
[----:B------:R-:W-:Y:S02]  /*06e0*/  HADD2.F32 R19, -RZ, R19.H0_H0 ;  /* 0x20000013ff137230 */ /* 0x000fe40000004100 */
[----:B-1----:R-:W-:-:S03]  /*06f0*/  HADD2.F32 R4, -RZ, R23.H0_H0 ;  /* 0x20000017ff047230 */ /* 0x002fc60000004100 */
        /* <DEDUP_REMOVED lines=8> */
[----:B------:R-:W-:Y:S01]  /*0780*/  FFMA R4, R5, R11, R4 ;  /* 0x0000000b05047223 */ /* 0x000fe20000000004 */
[----:B------:R-:W-:Y:S02]  /*0790*/  HADD2.F32 R5, -RZ, R24.H0_H0 ;  /* 0x20000018ff057230 */ /* 0x000fe40000004100 */
[----:B------:R-:W-:-:S05]  /*07a0*/  HADD2.F32 R25, -RZ, R25.H0_H0 ;  /* 0x20000019ff197230 */ /* 0x000fca0000004100 */
[----:B------:R-:W-:-:S04]  /*07b0*/  FFMA R4, R5, R25, R4 ;  /* 0x0000001905047223 */ /* 0x000fc80000000004 */
[----:B------:R-:W-:Y:S01]  /*07c0*/  FFMA R12, R27, R28, R4 ;  /* 0x0000001c1b0c7223 */ /* 0x000fe20000000004 */
[----:B------:R-:W-:Y:S06]  /*07d0*/  BRA.U UP1, `(.L_x_10) ;  /* 0xfffffff9019c7547 */ /* 0x000fec000b83ffff */
.L_x_9:
[----:B------:R-:W-:Y:S05]  /*07e0*/  BRA.U !UP0, `(.L_x_8) ;  /* 0x0000000508d07547 */ /* 0x000fea000b800000 */
[----:B------:R-:W-:Y:S02]  /*07f0*/  UISETP.GE.U32.AND UP0, UPT, UR10, 0x8, UPT ;  /* 0x000000080a00788c */ /* 0x000fe4000bf06070 */
[----:B------:R-:W-:-:S04]  /*0800*/  ULOP3.LUT UR6, UR7, 0x7, URZ, 0xc0, !UPT ;  /* 0x0000000707067892 */ /* 0x000fc8000f8ec0ff */
[----:B------:R-:W-:-:S03]  /*0810*/  UISETP.NE.AND UP1, UPT, UR6, URZ, UPT ;  /* 0x000000ff0600728c */ /* 0x000fc6000bf25270 */
[----:B------:R-:W-:Y:S08]  /*0820*/  BRA.U !UP0, `(.L_x_11) ;  /* 0x0000000108d07547 */ /* 0x000ff0000b800000 */
[----:B------:R-:W0:Y:S01]  /*0830*/  LDC.64 R20, c[0x0][0x380] ;  /* 0x0000e000ff147b82 */ /* 0x000e220000000a00 */
[----:B------:R-:W1:Y:S01]  /*0840*/  LDCU.64 UR8, c[0x0][0x380] ;  /* 0x00007000ff0877ac */ /* 0x000e620008000a00 */
[C---:B------:R-:W-:Y:S02]  /*0850*/  IADD3 R3, PT, PT, R0.reuse, UR4, RZ ;  /* 0x0000000400037c10 */ /* 0x040fe4000fffe0ff */
[----:B------:R-:W-:Y:S02]  /*0860*/  IADD3 R10, P0, PT, R0, UR4, RZ ;  /* 0x00000004000a7c10 */ /* 0x000fe4000ff1e0ff */
[----:B------:R-:W-:Y:S02]  /*0870*/  IADD3 R9, PT, PT, R8, UR4, RZ ;  /* 0x0000000408097c10 */ /* 0x000fe4000fffe0ff */
[----:B------:R-:W2:Y:S01]  /*0880*/  LDC.64 R4, c[0x0][0x388] ;  /* 0x0000e200ff047b82 */ /* 0x000ea20000000a00 */
[----:B0-----:R-:W-:Y:S01]  /*0890*/  IMAD.WIDE.U32 R20, R3, 0x2, R20 ;  /* 0x0000000203147825 */ /* 0x001fe200078e0014 */
[----:B------:R-:W-:-:S02]  /*08a0*/  IADD3.X R3, PT, PT, RZ, RZ, RZ, P0, !PT ;  /* 0x000000ffff037210 */ /* 0x000fc400007fe4ff */
[C---:B-1----:R-:W-:Y:S02]  /*08b0*/  LEA R2, P0, R10.reuse, UR8, 0x1 ;  /* 0x000000080a027c11 */ /* 0x042fe4000f8008ff */
[----:B------:R-:W3:Y:S02]  /*08c0*/  LDG.E.U16 R22, desc[UR12][R20.64] ;  /* 0x0000000c14167981 */ /* 0x000ee4000c1e1500 */
[----:B------:R-:W-:Y:S01]  /*08d0*/  LEA.HI.X R3, R10, UR9, R3, 0x1, P0 ;  /* 0x000000090a037c11 */ /* 0x000fe200080f0c03 */
[----:B--2---:R-:W-:-:S04]  /*08e0*/  IMAD.WIDE R4, R9, 0x2, R4 ;  /* 0x0000000209047825 */ /* 0x004fc800078e0204 */
[----:B------:R-:W2:Y:S04]  /*08f0*/  LDG.E.U16 R25, desc[UR12][R2.64+0x2] ;  /* 0x0000020c02197981 */ /* 0x000ea8000c1e1500 */
        /* <DEDUP_REMOVED lines=15> */
[----:B---3--:R-:W-:-:S02]  /*09f0*/  HADD2.F32 R23, -RZ, R22.H0_H0 ;  /* 0x20000016ff177230 */ /* 0x008fc40000004100 */
[----:B--2---:R-:W-:Y:S02]  /*0a00*/  HADD2.F32 R22, -RZ, R25.H0_H0 ;  /* 0x20000019ff167230 */ /* 0x004fe40000004100 */
        /* <DEDUP_REMOVED lines=22> */
.L_x_11:
        /* <DEDUP_REMOVED lines=11> */
[----:B------:R-:W-:Y:S01]  /*0c20*/  IADD3.X R14, PT, PT, RZ, RZ, RZ, P0, !PT ;  /* 0x000000ffff0e7210 */ /* 0x000fe200007fe4ff */
[----:B0-----:R-:W-:Y:S01]  /*0c30*/  IMAD.WIDE.U32 R10, R11, 0x2, R2 ;  /* 0x000000020b0a7825 */ /* 0x001fe200078e0002 */
[----:B-1----:R-:W-:-:S04]  /*0c40*/  LEA R2, P0, R13, UR6, 0x1 ;  /* 0x000000060d027c11 */ /* 0x002fc8000f8008ff */
[----:B------:R-:W-:Y:S01]  /*0c50*/  LEA.HI.X R3, R13, UR7, R14, 0x1, P0 ;  /* 0x000000070d037c11 */ /* 0x000fe200080f0c0e */
[----:B------:R-:W3:Y:S01]  /*0c60*/  LDG.E.U16 R10, desc[UR12][R10.64] ;  /* 0x0000000c0a0a7981 */ /* 0x000ee2000c1e1500 */
[----:B--2---:R-:W-:-:S03]  /*0c70*/  IMAD.WIDE R4, R9, 0x2, R4 ;  /* 0x0000000209047825 */ /* 0x004fc600078e0204 */
[----:B------:R-:W2:Y:S04]  /*0c80*/  LDG.E.U16 R14, desc[UR12][R2.64+0x2] ;  /* 0x0000020c020e7981 */ /* 0x000ea8000c1e1500 */
[----:B------:R-:W4:Y:S04]  /*0c90*/  LDG.E.U16 R13, desc[UR12][R4.64] ;  /* 0x0000000c040d7981 */ /* 0x000f28000c1e1500 */
        /* <DEDUP_REMOVED lines=16> */
[----:B------:R-:W-:-:S05]  /*0da0*/  HADD2.F32 R18, -RZ, R18.H0_H0 ;  /* 0x20000012ff127230 */ /* 0x000fca0000004100 */
[----:B------:R-:W-:-:S07]  /*0db0*/  FFMA R12, R18, R19, R9 ;  /* 0x00000013120c7223 */ /* 0x000fce0000000009 */
.L_x_12:
[----:B------:R-:W-:Y:S05]  /*0dc0*/  BRA.U !UP1, `(.L_x_8) ;  /* 0x0000000109587547 */ /* 0x000fea000b800000 */
[----:B------:R-:W0:Y:S01]  /*0dd0*/  LDC.64 R4, c[0x0][0x380] ;  /* 0x0000e000ff047b82 */ /* 0x000e220000000a00 */
[----:B------:R-:W-:Y:S01]  /*0de0*/  IADD3 R9, PT, PT, R0, UR4, RZ ;  /* 0x0000000400097c10 */ /* 0x000fe2000fffe0ff */
[----:B------:R-:W-:Y:S01]  /*0df0*/  UIADD3 UR5, UPT, UPT, -UR5, URZ, URZ ;  /* 0x000000ff05057290 */ /* 0x000fe2000fffe1ff */
[----:B------:R-:W-:-:S05]  /*0e00*/  IADD3 R11, PT, PT, R8, UR4, RZ ;  /* 0x00000004080b7c10 */ /* 0x000fca000fffe0ff */
[----:B------:R-:W1:Y:S01]  /*0e10*/  LDC.64 R2, c[0x0][0x388] ;  /* 0x0000e200ff027b82 */ /* 0x000e620000000a00 */
[----:B0-----:R-:W-:-:S03]  /*0e20*/  IMAD.WIDE.U32 R4, R9, 0x2, R4 ;  /* 0x0000000209047825 */ /* 0x001fc600078e0004 */
[----:B------:R-:W-:Y:S02]  /*0e30*/  MOV R14, R4 ;  /* 0x00000004000e7202 */ /* 0x000fe40000000f00 */
[----:B------:R-:W-:-:S07]  /*0e40*/  MOV R15, R5 ;  /* 0x00000005000f7202 */ /* 0x000fce0000000f00 */
.L_x_13:
[----:B-1----:R-:W-:Y:S01]  /*0e50*/  IMAD.WIDE R4, R11, 0x2, R2 ;  /* 0x000000020b047825 */ /* 0x002fe200078e0202 */
[----:B------:R-:W-:Y:S02]  /*0e60*/  MOV R8, R14 ;  /* 0x0000000e00087202 */ /* 0x000fe40000000f00 */
[----:B------:R-:W-:-:S03]  /*0e70*/  MOV R9, R15 ;  /* 0x0000000f00097202 */ /* 0x000fc60000000f00 */
[----:B------:R-:W2:Y:S04]  /*0e80*/  LDG.E.U16 R4, desc[UR12][R4.64] ;  /* 0x0000000c04047981 */ /* 0x000ea8000c1e1500 */
[----:B------:R-:W3:Y:S01]  /*0e90*/  LDG.E.U16 R0, desc[UR12][R8.64] ;  /* 0x0000000c08007981 */ /* 0x000ee2000c1e1500 */
[----:B------:R-:W-:Y:S01]  /*0ea0*/  UIADD3 UR5, UPT, UPT, UR5, 0x1, URZ ;  /* 0x0000000105057890 */ /* 0x000fe2000fffe0ff */
[----:B------:R-:W-:Y:S02]  /*0eb0*/  IADD3 R14, P0, PT, R14, 0x2, RZ ;  /* 0x000000020e0e7810 */ /* 0x000fe40007f1e0ff */
[----:B------:R-:W-:Y:S01]  /*0ec0*/  IADD3 R11, PT, PT, R11, 0x1, RZ ;  /* 0x000000010b0b7810 */ /* 0x000fe20007ffe0ff */
[----:B------:R-:W-:Y:S01]  /*0ed0*/  UISETP.NE.AND UP0, UPT, UR5, URZ, UPT ;  /* 0x000000ff0500728c */ /* 0x000fe2000bf05270 */
[----:B------:R-:W-:Y:S01]  /*0ee0*/  IADD3.X R15, PT, PT, RZ, R15, RZ, P0, !PT ;  /* 0x0000000fff0f7210 */ /* 0x000fe200007fe4ff */
[----:B--2---:R-:W-:-:S02]  /*0ef0*/  HADD2.F32 R10, -RZ, R4.H0_H0 ;  /* 0x20000004ff0a7230 */ /* 0x004fc40000004100 */
[----:B---3--:R-:W-:-:S05]  /*0f00*/  HADD2.F32 R13, -RZ, R0.H0_H0 ;  /* 0x20000000ff0d7230 */ /* 0x008fca0000004100 */
[----:B------:R-:W-:Y:S01]  /*0f10*/  FFMA R12, R13, R10, R12 ;  /* 0x0000000a0d0c7223 */ /* 0x000fe2000000000c */
[----:B------:R-:W-:Y:S06]  /*0f20*/  BRA.U UP0, `(.L_x_13) ;  /* 0xfffffffd00c87547 */ /* 0x000fec000b83ffff */
.L_x_8:
[----:B------:R-:W0:Y:S01]  /*0f30*/  LDC.64 R4, c[0x0][0x3a0] ;  /* 0x0000e800ff047b82 */ /* 0x000e220000000a00 */
[----:B------:R-:W1:Y:S07]  /*0f40*/  LDCU UR4, c[0x0][0x3b0] ;  /* 0x00007600ff0477ac */ /* 0x000e6e0008000800 */
[----:B------:R-:W2:Y:S01]  /*0f50*/  LDC.64 R2, c[0x0][0x398] ;  /* 0x0000e600ff027b82 */ /* 0x000ea20000000a00 */
[----:B0-----:R-:W-:-:S06]  /*0f60*/  IMAD.WIDE.U32 R4, R7, 0x4, R4 ;  /* 0x0000000407047825 */ /* 0x001fcc00078e0004 */
[----:B------:R-:W1:Y:S01]  /*0f70*/  LDG.E R5, desc[UR12][R4.64] ;  /* 0x0000000c04057981 */ /* 0x000e62000c1e1900 */
[----:B--2---:R-:W-:-:S06]  /*0f80*/  IMAD.WIDE.U32 R2, R7, 0x4, R2 ;  /* 0x0000000407027825 */ /* 0x004fcc00078e0002 */
[----:B------:R-:W2:Y:S01]  /*0f90*/  LDG.E R3, desc[UR12][R2.64] ;  /* 0x0000000c02037981 */ /* 0x000ea2000c1e1900 */
[----:B------:R-:W-:Y:S01]  /*0fa0*/  MOV R9, 0x3bbb989d ;  /* 0x3bbb989d00097802 */ /* 0x000fe20000000f00 */
[----:B------:R-:W-:Y:S01]  /*0fb0*/  BSSY.RECONVERGENT B0, `(.L_x_14) ;  /* 0x0000016000007945 */ /* 0x000fe20003800200 */
[----:B------:R-:W-:Y:S01]  /*0fc0*/  MOV R11, 0x437c0000 ;  /* 0x437c0000000b7802 */ /* 0x000fe20000000f00 */
[----:B-1----:R-:W-:-:S04]  /*0fd0*/  FFMA R12, R12, UR4, -R5 ;  /* 0x000000040c0c7c23 */ /* 0x002fc80008000805 */
[----:B------:R-:W-:-:S04]  /*0fe0*/  FFMA.SAT R0, R12, R9, 0.5 ;  /* 0x3f0000000c007423 */ /* 0x000fc80000002009 */
[----:B------:R-:W-:Y:S01]  /*0ff0*/  FFMA.RM R0, R0, R11, 12582913 ;  /* 0x4b40000100007423 */ /* 0x000fe2000000400b */
[----:B--2---:R-:W0:Y:S03]  /*1000*/  MUFU.RCP R8, R3 ;  /* 0x0000000300087308 */ /* 0x004e260000001000 */
[C---:B------:R-:W-:Y:S01]  /*1010*/  FADD R9, R0.reuse, -12583039 ;  /* 0xcb40007f00097421 */ /* 0x040fe20000000000 */
[----:B------:R-:W-:-:S03]  /*1020*/  SHF.L.U32 R0, R0, 0x17, RZ ;  /* 0x0000001700007819 */ /* 0x000fc600000006ff */
[----:B------:R-:W-:-:S04]  /*1030*/  FFMA R9, R12, 1.4426950216293334961, -R9 ;  /* 0x3fb8aa3b0c097823 */ /* 0x000fc80000000809 */
[----:B------:R-:W-:-:S06]  /*1040*/  FFMA R9, R12, 1.925963033500011079e-08, R9 ;  /* 0x32a570600c097823 */ /* 0x000fcc0000000009 */
[----:B------:R-:W1:Y:S01]  /*1050*/  MUFU.EX2 R9, R9 ;  /* 0x0000000900097308 */ /* 0x000e620000000800 */
[----:B0-----:R-:W-:-:S04]  /*1060*/  FFMA R5, -R3, R8, 1 ;  /* 0x3f80000003057423 */ /* 0x001fc80000000108 */
[----:B------:R-:W-:Y:S01]  /*1070*/  FFMA R5, R8, R5, R8 ;  /* 0x0000000508057223 */ /* 0x000fe20000000008 */
[----:B-1----:R-:W-:-:S04]  /*1080*/  FMUL R0, R0, R9 ;  /* 0x0000000900007220 */ /* 0x002fc80000400000 */
[----:B------:R-:W0:Y:S01]  /*1090*/  FCHK P0, R0, R3 ;  /* 0x0000000300007302 */ /* 0x000e220000000000 */
[----:B------:R-:W-:-:S04]  /*10a0*/  FFMA R2, R0, R5, RZ ;  /* 0x0000000500027223 */ /* 0x000fc800000000ff */
[----:B------:R-:W-:-:S04]  /*10b0*/  FFMA R4, -R3, R2, R0 ;  /* 0x0000000203047223 */ /* 0x000fc80000000100 */
[----:B------:R-:W-:Y:S01]  /*10c0*/  FFMA R4, R5, R4, R2 ;  /* 0x0000000405047223 */ /* 0x000fe20000000002 */
[----:B0-----:R-:W-:Y:S06]  /*10d0*/  @!P0 BRA `(.L_x_15) ;  /* 0x00000000000c8947 */ /* 0x001fec0003800000 */
[----:B------:R-:W-:-:S07]  /*10e0*/  MOV R2, 0x1100 ;  /* 0x0000110000027802 */ /* 0x000fce0000000f00 */
[----:B------:R-:W-:Y:S05]  /*10f0*/  CALL.REL.NOINC `($__internal_0_$__cuda_sm3x_div_rn_noftz_f32_slowpath) ;  /* 0x0000000000247944 */ /* 0x000fea0003c00000 */
[----:B------:R-:W-:-:S07]  /*1100*/  MOV R4, R0 ;  /* 0x0000000000047202 */ /* 0x000fce0000000f00 */
.L_x_15:
[----:B------:R-:W-:Y:S05]  /*1110*/  BSYNC.RECONVERGENT B0 ;  /* 0x0000000000007941 */ /* 0x000fea0003800200 */
.L_x_14:
[----:B------:R-:W0:Y:S01]  /*1120*/  LDC.64 R2, c[0x0][0x390] ;  /* 0x0000e400ff027b82 */ /* 0x000e220000000a00 */
[----:B------:R-:W1:Y:S01]  /*1130*/  LDCU UR4, c[0x0][0x3a8] ;  /* 0x00007500ff0477ac */ /* 0x000e620008000800 */
[----:B------:R-:W-:Y:S01]  /*1140*/  F2FP.F16.F32.PACK_AB R4, RZ, R4 ;  /* 0x00000004ff04723e */ /* 0x000fe200000000ff */
[----:B-1----:R-:W-:-:S04]  /*1150*/  IMAD R7, R7, UR4, R6 ;  /* 0x0000000407077c24 */ /* 0x002fc8000f8e0206 */
[----:B0-----:R-:W-:-:S05]  /*1160*/  IMAD.WIDE R2, R7, 0x2, R2 ;  /* 0x0000000207027825 */ /* 0x001fca00078e0202 */
[----:B------:R-:W-:Y:S01]  /*1170*/  STG.E.U16 desc[UR12][R2.64], R4 ;  /* 0x0000000402007986 */ /* 0x000fe2000c10150c */
[----:B------:R-:W-:Y:S05]  /*1180*/  EXIT ;  /* 0x000000000000794d */ /* 0x000fea0003800000 */
        .weak           $__internal_0_$__cuda_sm3x_div_rn_noftz_f32_slowpath
        .type           $__internal_0_$__cuda_sm3x_div_rn_noftz_f32_slowpath,@function
        .size           $__internal_0_$__cuda_sm3x_div_rn_noftz_f32_slowpath,(.L_x_110 - $__internal_0_$__cuda_sm3x_div_rn_noftz_f32_slowpath)
$__internal_0_$__cuda_sm3x_div_rn_noftz_f32_slowpath:
[----:B------:R-:W-:Y:S01]  /*1190*/  SHF.R.U32.HI R5, RZ, 0x17, R3 ;  /* 0x00000017ff057819 */ /* 0x000fe20000011603 */
[----:B------:R-:W-:Y:S01]  /*11a0*/  BSSY.RECONVERGENT B1, `(.L_x_16) ;  /* 0x0000064000017945 */ /* 0x000fe20003800200 */
[----:B------:R-:W-:Y:S02]  /*11b0*/  SHF.R.U32.HI R4, RZ, 0x17, R0 ;  /* 0x00000017ff047819 */ /* 0x000fe40000011600 */
[----:B------:R-:W-:Y:S02]  /*11c0*/  LOP3.LUT R5, R5, 0xff, RZ, 0xc0, !PT ;  /* 0x000000ff05057812 */ /* 0x000fe400078ec0ff */
[----:B------:R-:W-:Y:S02]  /*11d0*/  LOP3.LUT R12, R4, 0xff, RZ, 0xc0, !PT ;  /* 0x000000ff040c7812 */ /* 0x000fe400078ec0ff */
[----:B------:R-:W-:Y:S02]  /*11e0*/  IADD3 R10, PT, PT, R5, -0x1, RZ ;  /* 0xffffffff050a7810 */ /* 0x000fe40007ffe0ff */
[----:B------:R-:W-:-:S02]  /*11f0*/  IADD3 R11, PT, PT, R12, -0x1, RZ ;  /* 0xffffffff0c0b7810 */ /* 0x000fc40007ffe0ff */
[----:B------:R-:W-:Y:S02]  /*1200*/  ISETP.GT.U32.AND P0, PT, R10, 0xfd, PT ;  /* 0x000000fd0a00780c */ /* 0x000fe40003f04070 */
[----:B------:R-:W-:Y:S02]  /*1210*/  MOV R4, R0 ;  /* 0x0000000000047202 */ /* 0x000fe40000000f00 */
[----:B------:R-:W-:Y:S02]  /*1220*/  ISETP.GT.U32.OR P0, PT, R11, 0xfd, P0 ;  /* 0x000000fd0b00780c */ /* 0x000fe40000704470 */
[----:B------:R-:W-:-:S11]  /*1230*/  MOV R9, R3 ;  /* 0x0000000300097202 */ /* 0x000fd60000000f00 */
[----:B------:R-:W-:Y:S01]  /*1240*/  @!P0 MOV R8, RZ ;  /* 0x000000ff00088202 */ /* 0x000fe20000000f00 */
[----:B------:R-:W-:Y:S06]  /*1250*/  @!P0 BRA `(.L_x_17) ;  /* 0x00000000005c8947 */ /* 0x000fec0003800000 */
[----:B------:R-:W-:Y:S02]  /*1260*/  FSETP.GTU.FTZ.AND P0, PT, |R0|, +INF , PT ;  /* 0x7f8000000000780b */ /* 0x000fe40003f1c200 */
[----:B------:R-:W-:-:S04]  /*1270*/  FSETP.GTU.FTZ.AND P1, PT, |R3|, +INF , PT ;  /* 0x7f8000000300780b */ /* 0x000fc80003f3c200 */
[----:B------:R-:W-:-:S13]  /*1280*/  PLOP3.LUT P0, PT, P0, P1, PT, 0xf8, 0x8f ;  /* 0x00000000008f781c */ /* 0x000fda0000703f70 */
[----:B------:R-:W-:Y:S05]  /*1290*/  @P0 BRA `(.L_x_18) ;  /* 0x00000004004c0947 */ /* 0x000fea0003800000 */
[----:B------:R-:W-:-:S13]  /*12a0*/  LOP3.LUT P0, RZ, R9, 0x7fffffff, R4, 0xc8, !PT ;  /* 0x7fffffff09ff7812 */ /* 0x000fda000780c804 */
[----:B------:R-:W-:Y:S05]  /*12b0*/  @!P0 BRA `(.L_x_19) ;  /* 0x00000004003c8947 */ /* 0x000fea0003800000 */
[C---:B------:R-:W-:Y:S02]  /*12c0*/  FSETP.NEU.FTZ.AND P2, PT, |R0|.reuse, +INF , PT ;  /* 0x7f8000000000780b */ /* 0x040fe40003f5d200 */
[----:B------:R-:W-:Y:S02]  /*12d0*/  FSETP.NEU.FTZ.AND P1, PT, |R3|, +INF , PT ;  /* 0x7f8000000300780b */ /* 0x000fe40003f3d200 */
[----:B------:R-:W-:-:S11]  /*12e0*/  FSETP.NEU.FTZ.AND P0, PT, |R0|, +INF , PT ;  /* 0x7f8000000000780b */ /* 0x000fd60003f1d200 */
[----:B------:R-:W-:Y:S05]  /*12f0*/  @!P1 BRA !P2, `(.L_x_19) ;  /* 0x00000004002c9947 */ /* 0x000fea0005000000 */
[----:B------:R-:W-:-:S04]  /*1300*/  LOP3.LUT P2, RZ, R4, 0x7fffffff, RZ, 0xc0, !PT ;  /* 0x7fffffff04ff7812 */ /* 0x000fc8000784c0ff */
[----:B------:R-:W-:-:S13]  /*1310*/  PLOP3.LUT P1, PT, P1, P2, PT, 0x2f, 0xf2 ;  /* 0x0000000000f2781c */ /* 0x000fda0000f24577 */
[----:B------:R-:W-:Y:S05]  /*1320*/  @P1 BRA `(.L_x_20) ;  /* 0x0000000400181947 */ /* 0x000fea0003800000 */
[----:B------:R-:W-:-:S04]  /*1330*/  LOP3.LUT P1, RZ, R9, 0x7fffffff, RZ, 0xc0, !PT ;  /* 0x7fffffff09ff7812 */ /* 0x000fc8000782c0ff */
[----:B------:R-:W-:-:S13]  /*1340*/  PLOP3.LUT P0, PT, P0, P1, PT, 0x2f, 0xf2 ;  /* 0x0000000000f2781c */ /* 0x000fda0000702577 */
[----:B------:R-:W-:Y:S05]  /*1350*/  @P0 BRA `(.L_x_21) ;  /* 0x0000000400000947 */ /* 0x000fea0003800000 */
[----:B------:R-:W-:Y:S02]  /*1360*/  ISETP.GE.AND P0, PT, R11, RZ, PT ;  /* 0x000000ff0b00720c */ /* 0x000fe40003f06270 */
[----:B------:R-:W-:-:S11]  /*1370*/  ISETP.GE.AND P1, PT, R10, RZ, PT ;  /* 0x000000ff0a00720c */ /* 0x000fd60003f26270 */
[----:B------:R-:W-:Y:S01]  /*1380*/  @P0 MOV R8, RZ ;  /* 0x000000ff00080202 */ /* 0x000fe20000000f00 */
[----:B------:R-:W-:Y:S01]  /*1390*/  @!P0 FFMA R4, R0, 1.84467440737095516160e+19, RZ ;  /* 0x5f80000000048823 */ /* 0x000fe200000000ff */
[----:B------:R-:W-:Y:S01]  /*13a0*/  @!P0 MOV R8, 0xffffffc0 ;  /* 0xffffffc000088802 */ /* 0x000fe20000000f00 */
[----:B------:R-:W-:-:S03]  /*13b0*/  @!P1 FFMA R9, R3, 1.84467440737095516160e+19, RZ ;  /* 0x5f80000003099823 */ /* 0x000fc600000000ff */
[----:B------:R-:W-:-:S07]  /*13c0*/  @!P1 IADD3 R8, PT, PT, R8, 0x40, RZ ;  /* 0x0000004008089810 */ /* 0x000fce0007ffe0ff */
.L_x_17:
[----:B------:R-:W-:Y:S01]  /*13d0*/  LEA R0, R5, 0xc0800000, 0x17 ;  /* 0xc080000005007811 */ /* 0x000fe200078eb8ff */
[----:B------:R-:W-:Y:S01]  /*13e0*/  BSSY.RECONVERGENT B2, `(.L_x_22) ;  /* 0x0000036000027945 */ /* 0x000fe20003800200 */
[----:B------:R-:W-:Y:S02]  /*13f0*/  IADD3 R3, PT, PT, R12, -0x7f, RZ ;  /* 0xffffff810c037810 */ /* 0x000fe40007ffe0ff */
[----:B------:R-:W-:Y:S02]  /*1400*/  IADD3 R9, PT, PT, -R0, R9, RZ ;  /* 0x0000000900097210 */ /* 0x000fe40007ffe1ff */
[C---:B------:R-:W-:Y:S01]  /*1410*/  IADD3 R5, PT, PT, R3.reuse, 0x7f, -R5 ;  /* 0x0000007f03057810 */ /* 0x040fe20007ffe805 */
[----:B------:R-:W-:Y:S01]  /*1420*/  IMAD R0, R3, -0x800000, R4 ;  /* 0xff80000003007824 */ /* 0x000fe200078e0204 */
[----:B------:R-:W0:Y:S01]  /*1430*/  MUFU.RCP R10, R9 ;  /* 0x00000009000a7308 */ /* 0x000e220000001000 */
[----:B------:R-:W-:Y:S01]  /*1440*/  FADD.FTZ R11, -R9, -RZ ;  /* 0x800000ff090b7221 */ /* 0x000fe20000010100 */
[----:B------:R-:W-:-:S03]  /*1450*/  IADD3 R5, PT, PT, R5, R8, RZ ;  /* 0x0000000805057210 */ /* 0x000fc60007ffe0ff */
[----:B0-----:R-:W-:-:S04]  /*1460*/  FFMA R13, R10, R11, 1 ;  /* 0x3f8000000a0d7423 */ /* 0x001fc8000000000b */
[----:B------:R-:W-:-:S04]  /*1470*/  FFMA R15, R10, R13, R10 ;  /* 0x0000000d0a0f7223 */ /* 0x000fc8000000000a */
[----:B------:R-:W-:-:S04]  /*1480*/  FFMA R4, R0, R15, RZ ;  /* 0x0000000f00047223 */ /* 0x000fc800000000ff */
[----:B------:R-:W-:-:S04]  /*1490*/  FFMA R13, R11, R4, R0 ;  /* 0x000000040b0d7223 */ /* 0x000fc80000000000 */
[----:B------:R-:W-:-:S04]  /*14a0*/  FFMA R4, R15, R13, R4 ;  /* 0x0000000d0f047223 */ /* 0x000fc80000000004 */
[----:B------:R-:W-:-:S04]  /*14b0*/  FFMA R11, R11, R4, R0 ;  /* 0x000000040b0b7223 */ /* 0x000fc80000000000 */
[----:B------:R-:W-:-:S05]  /*14c0*/  FFMA R0, R15, R11, R4 ;  /* 0x0000000b0f007223 */ /* 0x000fca0000000004 */
[----:B------:R-:W-:-:S04]  /*14d0*/  SHF.R.U32.HI R3, RZ, 0x17, R0 ;  /* 0x00000017ff037819 */ /* 0x000fc80000011600 */
[----:B------:R-:W-:-:S04]  /*14e0*/  LOP3.LUT R3, R3, 0xff, RZ, 0xc0, !PT ;  /* 0x000000ff03037812 */ /* 0x000fc800078ec0ff */
[----:B------:R-:W-:-:S04]  /*14f0*/  IADD3 R9, PT, PT, R3, R5, RZ ;  /* 0x0000000503097210 */ /* 0x000fc80007ffe0ff */
[----:B------:R-:W-:-:S04]  /*1500*/  IADD3 R3, PT, PT, R9, -0x1, RZ ;  /* 0xffffffff09037810 */ /* 0x000fc80007ffe0ff */
[----:B------:R-:W-:-:S13]  /*1510*/  ISETP.GE.U32.AND P0, PT, R3, 0xfe, PT ;  /* 0x000000fe0300780c */ /* 0x000fda0003f06070 */
[----:B------:R-:W-:Y:S05]  /*1520*/  @!P0 BRA `(.L_x_23) ;  /* 0x0000000000808947 */ /* 0x000fea0003800000 */
[----:B------:R-:W-:-:S13]  /*1530*/  ISETP.GT.AND P0, PT, R9, 0xfe, PT ;  /* 0x000000fe0900780c */ /* 0x000fda0003f04270 */
[----:B------:R-:W-:Y:S05]  /*1540*/  @P0 BRA `(.L_x_24) ;  /* 0x00000000006c0947 */ /* 0x000fea0003800000 */
[----:B------:R-:W-:-:S13]  /*1550*/  ISETP.GE.AND P0, PT, R9, 0x1, PT ;  /* 0x000000010900780c */ /* 0x000fda0003f06270 */
[----:B------:R-:W-:Y:S05]  /*1560*/  @P0 BRA `(.L_x_25) ;  /* 0x0000000000740947 */ /* 0x000fea0003800000 */
[----:B------:R-:W-:Y:S02]  /*1570*/  ISETP.GE.AND P0, PT, R9, -0x18, PT ;  /* 0xffffffe80900780c */ /* 0x000fe40003f06270 */
[----:B------:R-:W-:-:S11]  /*1580*/  LOP3.LUT R0, R0, 0x80000000, RZ, 0xc0, !PT ;  /* 0x8000000000007812 */ /* 0x000fd600078ec0ff */
[----:B------:R-:W-:Y:S05]  /*1590*/  @!P0 BRA `(.L_x_25) ;  /* 0x0000000000688947 */ /* 0x000fea0003800000 */
[-CC-:B------:R-:W-:Y:S01]  /*15a0*/  FFMA.RZ R3, R15, R11.reuse, R4.reuse ;  /* 0x0000000b0f037223 */ /* 0x180fe2000000c004 */
[C---:B------:R-:W-:Y:S02]  /*15b0*/  IADD3 R8, PT, PT, R9.reuse, 0x20, RZ ;  /* 0x0000002009087810 */ /* 0x040fe40007ffe0ff */
[----:B------:R-:W-:Y:S02]  /*15c0*/  ISETP.NE.AND P2, PT, R9, RZ, PT ;  /* 0x000000ff0900720c */ /* 0x000fe40003f45270 */
[----:B------:R-:W-:Y:S01]  /*15d0*/  LOP3.LUT R5, R3, 0x7fffff, RZ, 0xc0, !PT ;  /* 0x007fffff03057812 */ /* 0x000fe200078ec0ff */
[CCC-:B------:R-:W-:Y:S01]  /*15e0*/  FFMA.RP R3, R15.reuse, R11.reuse, R4.reuse ;  /* 0x0000000b0f037223 */ /* 0x1c0fe20000008004 */
[----:B------:R-:W-:Y:S01]  /*15f0*/  FFMA.RM R4, R15, R11, R4 ;  /* 0x0000000b0f047223 */ /* 0x000fe20000004004 */
[----:B------:R-:W-:Y:S02]  /*1600*/  ISETP.NE.AND P1, PT, R9, RZ, PT ;  /* 0x000000ff0900720c */ /* 0x000fe40003f25270 */
[----:B------:R-:W-:-:S02]  /*1610*/  LOP3.LUT R5, R5, 0x800000, RZ, 0xfc, !PT ;  /* 0x0080000005057812 */ /* 0x000fc400078efcff */
[----:B------:R-:W-:Y:S02]  /*1620*/  IADD3 R9, PT, PT, -R9, RZ, RZ ;  /* 0x000000ff09097210 */ /* 0x000fe40007ffe1ff */
[----:B------:R-:W-:Y:S02]  /*1630*/  SHF.L.U32 R8, R5, R8, RZ ;  /* 0x0000000805087219 */ /* 0x000fe400000006ff */
[----:B------:R-:W-:Y:S02]  /*1640*/  FSETP.NEU.FTZ.AND P0, PT, R3, R4, PT ;  /* 0x000000040300720b */ /* 0x000fe40003f1d000 */
[----:B------:R-:W-:Y:S02]  /*1650*/  SEL R4, R9, RZ, P2 ;  /* 0x000000ff09047207 */ /* 0x000fe40001000000 */
[----:B------:R-:W-:Y:S02]  /*1660*/  ISETP.NE.AND P1, PT, R8, RZ, P1 ;  /* 0x000000ff0800720c */ /* 0x000fe40000f25270 */
[----:B------:R-:W-:-:S02]  /*1670*/  SHF.R.U32.HI R4, RZ, R4, R5 ;  /* 0x00000004ff047219 */ /* 0x000fc40000011605 */
[----:B------:R-:W-:Y:S02]  /*1680*/  PLOP3.LUT P0, PT, P0, P1, PT, 0xf8, 0x8f ;  /* 0x00000000008f781c */ /* 0x000fe40000703f70 */
[----:B------:R-:W-:Y:S02]  /*1690*/  SHF.R.U32.HI R8, RZ, 0x1, R4 ;  /* 0x00000001ff087819 */ /* 0x000fe40000011604 */
[----:B------:R-:W-:-:S04]  /*16a0*/  SEL R3, RZ, 0x1, !P0 ;  /* 0x00000001ff037807 */ /* 0x000fc80004000000 */
[----:B------:R-:W-:-:S04]  /*16b0*/  LOP3.LUT R3, R3, 0x1, R8, 0xf8, !PT ;  /* 0x0000000103037812 */ /* 0x000fc800078ef808 */
[----:B------:R-:W-:-:S04]  /*16c0*/  LOP3.LUT R3, R3, R4, RZ, 0xc0, !PT ;  /* 0x0000000403037212 */ /* 0x000fc800078ec0ff */
[----:B------:R-:W-:-:S04]  /*16d0*/  IADD3 R3, PT, PT, R8, R3, RZ ;  /* 0x0000000308037210 */ /* 0x000fc80007ffe0ff */
[----:B------:R-:W-:Y:S01]  /*16e0*/  LOP3.LUT R0, R3, R0, RZ, 0xfc, !PT ;  /* 0x0000000003007212 */ /* 0x000fe200078efcff */
[----:B------:R-:W-:Y:S06]  /*16f0*/  BRA `(.L_x_25) ;  /* 0x0000000000107947 */ /* 0x000fec0003800000 */
.L_x_24:
[----:B------:R-:W-:-:S04]  /*1700*/  LOP3.LUT R0, R0, 0x80000000, RZ, 0xc0, !PT ;  /* 0x8000000000007812 */ /* 0x000fc800078ec0ff */
[----:B------:R-:W-:Y:S01]  /*1710*/  LOP3.LUT R0, R0, 0x7f800000, RZ, 0xfc, !PT ;  /* 0x7f80000000007812 */ /* 0x000fe200078efcff */
[----:B------:R-:W-:Y:S06]  /*1720*/  BRA `(.L_x_25) ;  /* 0x0000000000047947 */ /* 0x000fec0003800000 */
.L_x_23:
[----:B------:R-:W-:-:S07]  /*1730*/  LEA R0, R5, R0, 0x17 ;  /* 0x0000000005007211 */ /* 0x000fce00078eb8ff */
.L_x_25:
[----:B------:R-:W-:Y:S05]  /*1740*/  BSYNC.RECONVERGENT B2 ;  /* 0x0000000000027941 */ /* 0x000fea0003800200 */
.L_x_22:
[----:B------:R-:W-:Y:S05]  /*1750*/  BRA `(.L_x_26) ;  /* 0x0000000000207947 */ /* 0x000fea0003800000 */
.L_x_21:
[----:B------:R-:W-:-:S04]  /*1760*/  LOP3.LUT R0, R9, 0x80000000, R4, 0x48, !PT ;  /* 0x8000000009007812 */ /* 0x000fc800078e4804 */
[----:B------:R-:W-:Y:S01]  /*1770*/  LOP3.LUT R0, R0, 0x7f800000, RZ, 0xfc, !PT ;  /* 0x7f80000000007812 */ /* 0x000fe200078efcff */
[----:B------:R-:W-:Y:S06]  /*1780*/  BRA `(.L_x_26) ;  /* 0x0000000000147947 */ /* 0x000fec0003800000 */
.L_x_20:
[----:B------:R-:W-:Y:S01]  /*1790*/  LOP3.LUT R0, R9, 0x80000000, R4, 0x48, !PT ;  /* 0x8000000009007812 */ /* 0x000fe200078e4804 */
[----:B------:R-:W-:Y:S06]  /*17a0*/  BRA `(.L_x_26) ;  /* 0x00000000000c7947 */ /* 0x000fec0003800000 */
.L_x_19:
[----:B------:R-:W0:Y:S01]  /*17b0*/  MUFU.RSQ R0, -QNAN ;  /* 0xffc0000000007908 */ /* 0x000e220000001400 */
[----:B------:R-:W-:Y:S05]  /*17c0*/  BRA `(.L_x_26) ;  /* 0x0000000000047947 */ /* 0x000fea0003800000 */
.L_x_18:
[----:B------:R-:W-:-:S07]  /*17d0*/  FADD.FTZ R0, R0, R3 ;  /* 0x0000000300007221 */ /* 0x000fce0000010000 */
.L_x_26:
[----:B------:R-:W-:Y:S05]  /*17e0*/  BSYNC.RECONVERGENT B1 ;  /* 0x0000000000017941 */ /* 0x000fea0003800200 */
.L_x_16:
[----:B------:R-:W-:-:S04]  /*17f0*/  HFMA2 R3, -RZ, RZ, 0, 0 ;  /* 0x00000000ff037431 */ /* 0x000fc800000001ff */
[----:B0-----:R-:W-:Y:S05]  /*1800*/  RET.REL.NODEC R2 `(_Z19compute_full_P_halfPK6__halfS1_PS_PKfS4_iif) ;  /* 0xffffffe402fc7950 */ /* 0x001fea0003c3ffff */
.L_x_27:
        /* <DEDUP_REMOVED lines=15> */
.L_x_110:


//--------------------- .text._Z20flash_optimized_halfPK6__halfS1_S1_S1_PKfS3_PS_S4_S4_S3_fi --------------------------
	.section	.text._Z20flash_optimized_halfPK6__halfS1_S1_S1_PKfS3_PS_S4_S4_S3_fi,"ax",@progbits
	.align	128
        .global         _Z20flash_optimized_halfPK6__halfS1_S1_S1_PKfS3_PS_S4_S4_S3_fi
        .type           _Z20flash_optimized_halfPK6__halfS1_S1_S1_PKfS3_PS_S4_S4_S3_fi,@function
        .size           _Z20flash_optimized_halfPK6__halfS1_S1_S1_PKfS3_PS_S4_S4_S3_fi,(.L_x_111 - _Z20flash_optimized_halfPK6__halfS1_S1_S1_PKfS3_PS_S4_S4_S3_fi)
        .other          _Z20flash_optimized_halfPK6__halfS1_S1_S1_PKfS3_PS_S4_S4_S3_fi,@"STO_CUDA_ENTRY STV_DEFAULT"
_Z20flash_optimized_halfPK6__halfS1_S1_S1_PKfS3_PS_S4_S4_S3_fi:
.text._Z20flash_optimized_halfPK6__halfS1_S1_S1_PKfS3_PS_S4_S4_S3_fi:
[----:B------:R-:W-:Y:S01]  /*0000*/  LDC R1, c[0x0][0x37c] ;  /* 0x0000df00ff017b82 */ /* 0x000fe20000000800 */
[----:B------:R-:W0:Y:S07]  /*0010*/  S2R R0, SR_TID.X ;  /* 0x0000000000007919 */ /* 0x000e2e0000002100 */
[----:B------:R-:W1:Y:S01]  /*0020*/  LDC R16, c[0x0][0x3d4] ;  /* 0x0000f500ff107b82 */ /* 0x000e620000000800 */
[----:B------:R-:W2:Y:S01]  /*0030*/  LDCU.64 UR8, c[0x0][0x358] ;  /* 0x00006b00ff0877ac */ /* 0x000ea20008000a00 */
[----:B------:R-:W-:Y:S01]  /*0040*/  BSSY.RECONVERGENT B0, `(.L_x_28) ;  /* 0x000001c000007945 */ /* 0x000fe20003800200 */
[----:B------:R-:W3:Y:S01]  /*0050*/  S2R R17, SR_CTAID.X ;  /* 0x0000000000117919 */ /* 0x000ee20000002500 */
[----:B------:R-:W4:Y:S01]  /*0060*/  S2R R15, SR_TID.Y ;  /* 0x00000000000f7919 */ /* 0x000f220000002200 */
[----:B0-----:R-:W-:-:S02]  /*0070*/  ISETP.GT.U32.AND P0, PT, R0, 0x3f, PT ;  /* 0x0000003f0000780c */ /* 0x001fc40003f04070 */
[----:B---3--:R-:W-:-:S04]  /*0080*/  SHF.L.U32 R23, R17, 0x4, RZ ;  /* 0x0000000411177819 */ /* 0x008fc800000006ff */
[----:B-1----:R-:W-:-:S13]  /*0090*/  ISETP.GE.OR P0, PT, R23, R16, P0 ;  /* 0x000000101700720c */ /* 0x002fda0000706670 */
[----:B--2-4-:R-:W-:Y:S05]  /*00a0*/  @P0 BRA `(.L_x_29) ;  /* 0x0000000000540947 */ /* 0x014fea0003800000 */
[----:B------:R-:W0:Y:S01]  /*00b0*/  S2R R14, SR_CgaCtaId ;  /* 0x00000000000e7919 */ /* 0x000e220000008800 */
[----:B------:R-:W1:Y:S01]  /*00c0*/  LDC.64 R4, c[0x0][0x380] ;  /* 0x0000e000ff047b82 */ /* 0x000e620000000a00 */
[----:B------:R-:W-:Y:S02]  /*00d0*/  MOV R6, 0x400 ;  /* 0x0000040000067802 */ /* 0x000fe40000000f00 */
[----:B------:R-:W-:Y:S02]  /*00e0*/  MOV R10, R0 ;  /* 0x00000000000a7202 */ /* 0x000fe40000000f00 */
[----:B------:R-:W-:-:S03]  /*00f0*/  IADD3 R7, PT, PT, R6, 0x800, RZ ;  /* 0x0000080006077810 */ /* 0x000fc60007ffe0ff */
[----:B------:R-:W2:Y:S01]  /*0100*/  LDC.64 R2, c[0x0][0x398] ;  /* 0x0000e600ff027b82 */ /* 0x000ea20000000a00 */
[C---:B0-----:R-:W-:Y:S02]  /*0110*/  LEA R12, R14.reuse, R6, 0x18 ;  /* 0x000000060e0c7211 */ /* 0x041fe400078ec0ff */
[----:B------:R-:W-:-:S07]  /*0120*/  LEA R14, R14, R7, 0x18 ;  /* 0x000000070e0e7211 */ /* 0x000fce00078ec0ff */
.L_x_30:
[----:B------:R-:W-:-:S05]  /*0130*/  LEA R9, R17, R10, 0xa ;  /* 0x0000000a11097211 */ /* 0x000fca00078e50ff */
[----:B01----:R-:W-:-:S04]  /*0140*/  IMAD.WIDE R6, R9, 0x2, R4 ;  /* 0x0000000209067825 */ /* 0x003fc800078e0204 */
[----:B--2---:R-:W-:Y:S02]  /*0150*/  IMAD.WIDE R8, R9, 0x2, R2 ;  /* 0x0000000209087825 */ /* 0x004fe400078e0202 */
[----:B------:R-:W2:Y:S04]  /*0160*/  LDG.E.U16.CONSTANT R6, desc[UR8][R6.64] ;  /* 0x0000000806067981 */ /* 0x000ea8000c1e9500 */
[----:B------:R-:W3:Y:S01]  /*0170*/  LDG.E.U16.CONSTANT R8, desc[UR8][R8.64] ;  /* 0x0000000808087981 */ /* 0x000ee2000c1e9500 */
[----:B------:R-:W-:Y:S02]  /*0180*/  LEA R11, R15, R10, 0x6 ;  /* 0x0000000a0f0b7211 */ /* 0x000fe400078e30ff */
[C---:B------:R-:W-:Y:S02]  /*0190*/  ISETP.GE.U32.AND P0, PT, R10.reuse, 0x30, PT ;  /* 0x000000300a00780c */ /* 0x040fe40003f06070 */
[----:B------:R-:W-:Y:S01]  /*01a0*/  IADD3 R10, PT, PT, R10, 0x10, RZ ;  /* 0x000000100a0a7810 */ /* 0x000fe20007ffe0ff */
[C---:B------:R-:W-:Y:S01]  /*01b0*/  IMAD R13, R11.reuse, 0x2, R12 ;  /* 0x000000020b0d7824 */ /* 0x040fe200078e020c */
[----:B------:R-:W-:-:S04]  /*01c0*/  LEA R11, R11, R14, 0x1 ;  /* 0x0000000e0b0b7211 */ /* 0x000fc800078e08ff */
[----:B--2---:R0:W-:Y:S04]  /*01d0*/  STS.U16 [R13], R6 ;  /* 0x000000060d007388 */ /* 0x0041e80000000400 */
[----:B---3--:R0:W-:Y:S01]  /*01e0*/  STS.U16 [R11], R8 ;  /* 0x000000080b007388 */ /* 0x0081e20000000400 */
[----:B------:R-:W-:Y:S05]  /*01f0*/  @!P0 BRA `(.L_x_30) ;  /* 0xfffffffc00cc8947 */ /* 0x000fea000383ffff */
.L_x_29:
[----:B------:R-:W-:Y:S05]  /*0200*/  BSYNC.RECONVERGENT B0 ;  /* 0x0000000000007941 */ /* 0x000fea0003800200 */
.L_x_28:
[----:B------:R-:W-:Y:S01]  /*0210*/  BAR.SYNC.DEFER_BLOCKING 0x0 ;  /* 0x0000000000007b1d */ /* 0x000fe20000010000 */
[----:B------:R-:W-:-:S13]  /*0220*/  ISETP.GE.AND P0, PT, R16, 0x1, PT ;  /* 0x000000011000780c */ /* 0x000fda0003f06270 */
[----:B------:R-:W-:Y:S05]  /*0230*/  @!P0 EXIT ;  /* 0x000000000000894d */ /* 0x000fea0003800000 */
[----:B------:R-:W-:-:S07]  /*0240*/  HFMA2 R21, -RZ, RZ, 0, 0 ;  /* 0x00000000ff157431 */ /* 0x000fce00000001ff */
.L_x_48:
[----:B0-----:R-:W0:Y:S01]  /*0250*/  S2R R8, SR_TID.Y ;  /* 0x0000000000087919 */ /* 0x001e220000002200 */
[----:B------:R-:W1:Y:S01]  /*0260*/  LDC.64 R4, c[0x0][0x3c8] ;  /* 0x0000f200ff047b82 */ /* 0x000e620000000a00 */
[----:B------:R-:W2:Y:S07]  /*0270*/  S2R R2, SR_TID.Y ;  /* 0x0000000000027919 */ /* 0x000eae0000002200 */
[----:B------:R-:W3:Y:S08]  /*0280*/  LDC.64 R10, c[0x0][0x3a8] ;  /* 0x0000ea00ff0a7b82 */ /* 0x000ef00000000a00 */
[----:B------:R-:W4:Y:S01]  /*0290*/  LDC.64 R6, c[0x0][0x3a0] ;  /* 0x0000e800ff067b82 */ /* 0x000f220000000a00 */
[----:B0-----:R-:W-:-:S02]  /*02a0*/  IADD3 R13, PT, PT, R23, R8, RZ ;  /* 0x00000008170d7210 */ /* 0x001fc40007ffe0ff */
[----:B--2---:R-:W-:-:S03]  /*02b0*/  IADD3 R3, PT, PT, R23, R2, RZ ;  /* 0x0000000217037210 */ /* 0x004fc60007ffe0ff */
[----:B-1----:R-:W-:-:S04]  /*02c0*/  IMAD.WIDE R8, R13, 0x4, R4 ;  /* 0x000000040d087825 */ /* 0x002fc800078e0204 */
[----:B---3--:R-:W-:Y:S01]  /*02d0*/  IMAD.WIDE R10, R13, 0x4, R10 ;  /* 0x000000040d0a7825 */ /* 0x008fe200078e020a */
[----:B------:R0:W5:Y:S03]  /*02e0*/  LDG.E.CONSTANT R4, desc[UR8][R8.64] ;  /* 0x0000000808047981 */ /* 0x000166000c1e9900 */
[----:B----4-:R-:W-:Y:S01]  /*02f0*/  IMAD.WIDE R6, R3, 0x4, R6 ;  /* 0x0000000403067825 */ /* 0x010fe200078e0206 */
[----:B------:R0:W5:Y:S04]  /*0300*/  LDG.E.CONSTANT R20, desc[UR8][R10.64] ;  /* 0x000000080a147981 */ /* 0x000168000c1e9900 */
[----:B------:R0:W5:Y:S01]  /*0310*/  LDG.E.CONSTANT R5, desc[UR8][R6.64] ;  /* 0x0000000806057981 */ /* 0x000162000c1e9900 */
[----:B------:R-:W-:Y:S01]  /*0320*/  ISETP.GT.U32.AND P0, PT, R0, 0x3f, PT ;  /* 0x0000003f0000780c */ /* 0x000fe20003f04070 */
[----:B------:R-:W-:-:S12]  /*0330*/  BSSY.RECONVERGENT B0, `(.L_x_31) ;  /* 0x000001d000007945 */ /* 0x000fd80003800200 */
[----:B0-----:R-:W-:Y:S05]  /*0340*/  @P0 BRA `(.L_x_32) ;  /* 0x00000000006c0947 */ /* 0x001fea0003800000 */
[----:B------:R-:W0:Y:S01]  /*0350*/  S2R R11, SR_TID.Y ;  /* 0x00000000000b7919 */ /* 0x000e220000002200 */
[----:B------:R-:W1:Y:S01]  /*0360*/  S2UR UR6, SR_CgaCtaId ;  /* 0x00000000000679c3 */ /* 0x000e620000008800 */
[----:B------:R-:W-:Y:S01]  /*0370*/  UMOV UR5, 0x400 ;  /* 0x0000040000057882 */ /* 0x000fe20000000000 */
[----:B------:R-:W-:Y:S01]  /*0380*/  MOV R16, R0 ;  /* 0x0000000000107202 */ /* 0x000fe20000000f00 */
[----:B------:R-:W-:Y:S02]  /*0390*/  UIADD3 UR4, UPT, UPT, UR5, 0x1000, URZ ;  /* 0x0000100005047890 */ /* 0x000fe4000fffe0ff */
[----:B------:R-:W-:-:S03]  /*03a0*/  UIADD3 UR5, UPT, UPT, UR5, 0x1800, URZ ;  /* 0x0000180005057890 */ /* 0x000fc6000fffe0ff */
[----:B------:R-:W2:Y:S08]  /*03b0*/  LDC.64 R8, c[0x0][0x388] ;  /* 0x0000e200ff087b82 */ /* 0x000eb00000000a00 */
[----:B------:R-:W3:Y:S01]  /*03c0*/  LDC.64 R6, c[0x0][0x390] ;  /* 0x0000e400ff067b82 */ /* 0x000ee20000000a00 */
[----:B-1----:R-:W-:Y:S02]  /*03d0*/  ULEA UR4, UR6, UR4, 0x18 ;  /* 0x0000000406047291 */ /* 0x002fe4000f8ec0ff */
[----:B------:R-:W-:Y:S01]  /*03e0*/  ULEA UR5, UR6, UR5, 0x18 ;  /* 0x0000000506057291 */ /* 0x000fe2000f8ec0ff */
[----:B0-----:R-:W-:-:S05]  /*03f0*/  IMAD R12, R11, 0x40, R0 ;  /* 0x000000400b0c7824 */ /* 0x001fca00078e0200 */
[----:B------:R-:W-:Y:S02]  /*0400*/  SHF.L.U32 R10, R12, 0x1, RZ ;  /* 0x000000010c0a7819 */ /* 0x000fe400000006ff */
[----:B------:R-:W-:Y:S02]  /*0410*/  LEA R17, R21, R12, 0x6 ;  /* 0x0000000c15117211 */ /* 0x000fe400078e30ff */
[C---:B------:R-:W-:Y:S02]  /*0420*/  IADD3 R14, PT, PT, R10.reuse, UR4, RZ ;  /* 0x000000040a0e7c10 */ /* 0x040fe4000fffe0ff */
[----:B------:R-:W-:-:S07]  /*0430*/  IADD3 R15, PT, PT, R10, UR5, RZ ;  /* 0x000000050a0f7c10 */ /* 0x000fce000fffe0ff */
.L_x_33:
[----:B--2---:R-:W-:-:S04]  /*0440*/  IMAD.WIDE.U32 R10, R17, 0x2, R8 ;  /* 0x00000002110a7825 */ /* 0x004fc800078e0008 */
[C---:B---3--:R-:W-:Y:S02]  /*0450*/  IMAD.WIDE.U32 R12, R17.reuse, 0x2, R6 ;  /* 0x00000002110c7825 */ /* 0x048fe400078e0006 */
[----:B------:R-:W2:Y:S04]  /*0460*/  LDG.E.U16.CONSTANT R11, desc[UR8][R10.64] ;  /* 0x000000080a0b7981 */ /* 0x000ea8000c1e9500 */
[----:B------:R-:W3:Y:S01]  /*0470*/  LDG.E.U16.CONSTANT R12, desc[UR8][R12.64] ;  /* 0x000000080c0c7981 */ /* 0x000ee2000c1e9500 */
[C---:B------:R-:W-:Y:S01]  /*0480*/  ISETP.GE.U32.AND P0, PT, R16.reuse, 0x30, PT ;  /* 0x000000301000780c */ /* 0x040fe20003f06070 */
[----:B------:R-:W-:Y:S01]  /*0490*/  VIADD R16, R16, 0x10 ;  /* 0x0000001010107836 */ /* 0x000fe20000000000 */
[----:B------:R-:W-:Y:S01]  /*04a0*/  IADD3 R17, PT, PT, R17, 0x10, RZ ;  /* 0x0000001011117810 */ /* 0x000fe20007ffe0ff */
[----:B--2---:R0:W-:Y:S04]  /*04b0*/  STS.U16 [R14], R11 ;  /* 0x0000000b0e007388 */ /* 0x0041e80000000400 */
[----:B---3--:R1:W-:Y:S01]  /*04c0*/  STS.U16 [R15], R12 ;  /* 0x0000000c0f007388 */ /* 0x0083e20000000400 */
[----:B0-----:R-:W-:-:S02]  /*04d0*/  IADD3 R14, PT, PT, R14, 0x20, RZ ;  /* 0x000000200e0e7810 */ /* 0x001fc40007ffe0ff */
[----:B-1----:R-:W-:-:S03]  /*04e0*/  IADD3 R15, PT, PT, R15, 0x20, RZ ;  /* 0x000000200f0f7810 */ /* 0x002fc60007ffe0ff */
[----:B------:R-:W-:Y:S05]  /*04f0*/  @!P0 BRA `(.L_x_33) ;  /* 0xfffffffc00d08947 */ /* 0x000fea000383ffff */
.L_x_32:
[----:B------:R-:W-:Y:S05]  /*0500*/  BSYNC.RECONVERGENT B0 ;  /* 0x0000000000007941 */ /* 0x000fea0003800200 */
.L_x_31:
[----:B------:R-:W-:Y:S06]  /*0510*/  BAR.SYNC.DEFER_BLOCKING 0x0 ;  /* 0x0000000000007b1d */ /* 0x000fec0000010000 */
[----:B------:R-:W-:-:S05]  /*0520*/  UMOV UR4, URZ ;  /* 0x000000ff00047c82 */ /* 0x000fca0008000000 */
.L_x_47:
[----:B------:R-:W0:Y:S01]  /*0530*/  S2R R7, SR_CgaCtaId ;  /* 0x0000000000077919 */ /* 0x000e220000008800 */
[----:B------:R-:W-:Y:S01]  /*0540*/  MOV R22, 0x400 ;  /* 0x0000040000167802 */ /* 0x000fe20000000f00 */
[----:B------:R-:W-:Y:S01]  /*0550*/  HFMA2 R25, -RZ, RZ, 0, 0 ;  /* 0x00000000ff197431 */ /* 0x000fe200000001ff */
[----:B------:R-:W-:Y:S01]  /*0560*/  MOV R6, UR4 ;  /* 0x0000000400067c02 */ /* 0x000fe20008000f00 */
[----:B------:R-:W-:Y:S01]  /*0570*/  UIADD3 UR4, UPT, UPT, UR4, 0x1, URZ ;  /* 0x0000000104047890 */ /* 0x000fe2000fffe0ff */
[----:B------:R-:W-:Y:S01]  /*0580*/  IADD3 R8, PT, PT, R22, 0x1000, RZ ;  /* 0x0000100016087810 */ /* 0x000fe20007ffe0ff */
[----:B------:R-:W-:Y:S02]  /*0590*/  IMAD.MOV.U32 R13, RZ, RZ, RZ ;  /* 0x000000ffff0d7224 */ /* 0x000fe400078e00ff */
[----:B------:R-:W-:Y:S01]  /*05a0*/  UISETP.NE.AND UP0, UPT, UR4, 0x10, UPT ;  /* 0x000000100400788c */ /* 0x000fe2000bf05270 */
[C---:B0-----:R-:W-:Y:S02]  /*05b0*/  LEA R22, R7.reuse, R22, 0x18 ;  /* 0x0000001607167211 */ /* 0x041fe400078ec0ff */
[----:B------:R-:W-:-:S08]  /*05c0*/  LEA R7, R7, R8, 0x18 ;  /* 0x0000000807077211 */ /* 0x000fd000078ec0ff */
.L_x_34:
[-C--:B------:R-:W-:Y:S02]  /*05d0*/  LEA R9, R2, R25.reuse, 0x6 ;  /* 0x0000001902097211 */ /* 0x080fe400078e30ff */
[----:B------:R-:W-:Y:S01]  /*05e0*/  LEA R24, R6, R25, 0x6 ;  /* 0x0000001906187211 */ /* 0x000fe200078e30ff */
[----:B------:R-:W-:Y:S01]  /*05f0*/  VIADD R25, R25, 0x10 ;  /* 0x0000001019197836 */ /* 0x000fe20000000000 */
[----:B------:R-:W-:Y:S02]  /*0600*/  LEA R26, R9, R22, 0x1 ;  /* 0x00000016091a7211 */ /* 0x000fe400078e08ff */
[----:B------:R-:W-:Y:S02]  /*0610*/  LEA R24, R24, R7, 0x1 ;  /* 0x0000000718187211 */ /* 0x000fe400078e08ff */
[----:B------:R-:W-:Y:S01]  /*0620*/  ISETP.NE.AND P0, PT, R25, 0x40, PT ;  /* 0x000000401900780c */ /* 0x000fe20003f05270 */
[----:B------:R-:W0:Y:S04]  /*0630*/  LDS.64 R16, [R26] ;  /* 0x000000001a107984 */ /* 0x000e280000000a00 */
[----:B------:R-:W1:Y:S04]  /*0640*/  LDS.64 R18, [R24] ;  /* 0x0000000018127984 */ /* 0x000e680000000a00 */
[----:B------:R-:W2:Y:S04]  /*0650*/  LDS.64 R8, [R26+0x8] ;  /* 0x000008001a087984 */ /* 0x000ea80000000a00 */
[----:B------:R-:W3:Y:S01]  /*0660*/  LDS.64 R10, [R24+0x8] ;  /* 0x00000800180a7984 */ /* 0x000ee20000000a00 */
[----:B0-----:R-:W-:-:S02]  /*0670*/  HADD2.F32 R12, -RZ, R16.H0_H0 ;  /* 0x20000010ff0c7230 */ /* 0x001fc40000004100 */
[--C-:B------:R-:W-:Y:S02]  /*0680*/  HADD2.F32 R27, -RZ, R17.reuse.H0_H0 ;  /* 0x20000011ff1b7230 */ /* 0x100fe40000004100 */
[--C-:B-1----:R-:W-:Y:S02]  /*0690*/  HADD2.F32 R14, -RZ, R18.reuse.H0_H0 ;  /* 0x20000012ff0e7230 */ /* 0x102fe40000004100 */
[----:B------:R-:W-:Y:S02]  /*06a0*/  HADD2.F32 R18, -RZ, R18.H1_H1 ;  /* 0x30000012ff127230 */ /* 0x000fe40000004100 */
[----:B------:R-:W-:Y:S02]  /*06b0*/  HADD2.F32 R17, -RZ, R17.H1_H1 ;  /* 0x30000011ff117230 */ /* 0x000fe40000004100 */
[----:B------:R-:W-:Y:S01]  /*06c0*/  FFMA R12, R12, R14, R13 ;  /* 0x0000000e0c0c7223 */ /* 0x000fe2000000000d */
[----:B------:R-:W-:Y:S01]  /*06d0*/  HADD2.F32 R13, -RZ, R16.H1_H1 ;  /* 0x30000010ff0d7230 */ /* 0x000fe20000004100 */
[----:B------:R-:W0:Y:S01]  /*06e0*/  LDS.64 R14, [R26+0x10] ;  /* 0x000010001a0e7984 */ /* 0x000e220000000a00 */
[----:B------:R-:W-:-:S02]  /*06f0*/  HADD2.F32 R16, -RZ, R19.H0_H0 ;  /* 0x20000013ff107230 */ /* 0x000fc40000004100 */
[----:B------:R-:W-:Y:S02]  /*0700*/  HADD2.F32 R19, -RZ, R19.H1_H1 ;  /* 0x30000013ff137230 */ /* 0x000fe40000004100 */
[----:B------:R-:W-:Y:S01]  /*0710*/  FFMA R18, R13, R18, R12 ;  /* 0x000000120d127223 */ /* 0x000fe2000000000c */
[----:B--2---:R-:W-:Y:S01]  /*0720*/  HADD2.F32 R28, -RZ, R8.H0_H0 ;  /* 0x20000008ff1c7230 */ /* 0x004fe20000004100 */
[----:B------:R-:W1:Y:S01]  /*0730*/  LDS.64 R12, [R24+0x10] ;  /* 0x00001000180c7984 */ /* 0x000e620000000a00 */
[----:B---3--:R-:W-:Y:S02]  /*0740*/  HADD2.F32 R29, -RZ, R10.H0_H0 ;  /* 0x2000000aff1d7230 */ /* 0x008fe40000004100 */
[----:B------:R-:W-:Y:S01]  /*0750*/  FFMA R16, R27, R16, R18 ;  /* 0x000000101b107223 */ /* 0x000fe20000000012 */
[----:B------:R-:W-:Y:S02]  /*0760*/  HADD2.F32 R8, -RZ, R8.H1_H1 ;  /* 0x30000008ff087230 */ /* 0x000fe40000004100 */
[----:B------:R-:W-:-:S02]  /*0770*/  HADD2.F32 R10, -RZ, R10.H1_H1 ;  /* 0x3000000aff0a7230 */ /* 0x000fc40000004100 */
[----:B------:R-:W-:Y:S02]  /*0780*/  FFMA R27, R17, R19, R16 ;  /* 0x00000013111b7223 */ /* 0x000fe40000000010 */
[----:B------:R-:W2:Y:S02]  /*0790*/  LDS.64 R16, [R26+0x18] ;  /* 0x000018001a107984 */ /* 0x000ea40000000a00 */
[----:B------:R-:W-:Y:S02]  /*07a0*/  FFMA R27, R28, R29, R27 ;  /* 0x0000001d1c1b7223 */ /* 0x000fe4000000001b */
[----:B------:R-:W3:Y:S02]  /*07b0*/  LDS.64 R18, [R24+0x18] ;  /* 0x0000180018127984 */ /* 0x000ee40000000a00 */
[----:B------:R-:W-:Y:S01]  /*07c0*/  FFMA R8, R8, R10, R27 ;  /* 0x0000000a08087223 */ /* 0x000fe2000000001b */
[----:B------:R-:W-:Y:S02]  /*07d0*/  HADD2.F32 R27, -RZ, R9.H0_H0 ;  /* 0x20000009ff1b7230 */ /* 0x000fe40000004100 */
[----:B------:R-:W-:-:S02]  /*07e0*/  HADD2.F32 R10, -RZ, R11.H0_H0 ;  /* 0x2000000bff0a7230 */ /* 0x000fc40000004100 */
[----:B------:R-:W-:Y:S02]  /*07f0*/  HADD2.F32 R9, -RZ, R9.H1_H1 ;  /* 0x30000009ff097230 */ /* 0x000fe40000004100 */
[----:B------:R-:W-:Y:S02]  /*0800*/  HADD2.F32 R11, -RZ, R11.H1_H1 ;  /* 0x3000000bff0b7230 */ /* 0x000fe40000004100 */
[----:B------:R-:W-:-:S04]  /*0810*/  FFMA R8, R27, R10, R8 ;  /* 0x0000000a1b087223 */ /* 0x000fc80000000008 */
[----:B------:R-:W-:Y:S01]  /*0820*/  FFMA R8, R9, R11, R8 ;  /* 0x0000000b09087223 */ /* 0x000fe20000000008 */
[--C-:B0-----:R-:W-:Y:S02]  /*0830*/  HADD2.F32 R27, -RZ, R14.reuse.H0_H0 ;  /* 0x2000000eff1b7230 */ /* 0x101fe40000004100 */
[----:B------:R-:W-:Y:S02]  /*0840*/  HADD2.F32 R9, -RZ, R14.H1_H1 ;  /* 0x3000000eff097230 */ /* 0x000fe40000004100 */
[--C-:B------:R-:W-:Y:S02]  /*0850*/  HADD2.F32 R11, -RZ, R15.reuse.H0_H0 ;  /* 0x2000000fff0b7230 */ /* 0x100fe40000004100 */
[--C-:B-1----:R-:W-:Y:S02]  /*0860*/  HADD2.F32 R10, -RZ, R12.reuse.H0_H0 ;  /* 0x2000000cff0a7230 */ /* 0x102fe40000004100 */
[----:B------:R-:W-:Y:S02]  /*0870*/  HADD2.F32 R12, -RZ, R12.H1_H1 ;  /* 0x3000000cff0c7230 */ /* 0x000fe40000004100 */
[----:B------:R-:W-:-:S02]  /*0880*/  HADD2.F32 R15, -RZ, R15.H1_H1 ;  /* 0x3000000fff0f7230 */ /* 0x000fc40000004100 */
[----:B------:R-:W-:Y:S01]  /*0890*/  FFMA R8, R27, R10, R8 ;  /* 0x0000000a1b087223 */ /* 0x000fe20000000008 */
[--C-:B------:R-:W-:Y:S02]  /*08a0*/  HADD2.F32 R10, -RZ, R13.reuse.H0_H0 ;  /* 0x2000000dff0a7230 */ /* 0x100fe40000004100 */
[----:B------:R-:W-:Y:S02]  /*08b0*/  HADD2.F32 R13, -RZ, R13.H1_H1 ;  /* 0x3000000dff0d7230 */ /* 0x000fe40000004100 */
[----:B------:R-:W-:Y:S01]  /*08c0*/  FFMA R8, R9, R12, R8 ;  /* 0x0000000c09087223 */ /* 0x000fe20000000008 */
[----:B--2---:R-:W-:-:S03]  /*08d0*/  HADD2.F32 R9, -RZ, R16.H0_H0 ;  /* 0x20000010ff097230 */ /* 0x004fc60000004100 */
[----:B------:R-:W-:Y:S01]  /*08e0*/  FFMA R8, R11, R10, R8 ;  /* 0x0000000a0b087223 */ /* 0x000fe20000000008 */
[----:B---3--:R-:W-:Y:S02]  /*08f0*/  HADD2.F32 R10, -RZ, R18.H0_H0 ;  /* 0x20000012ff0a7230 */ /* 0x008fe40000004100 */
[----:B------:R-:W-:Y:S02]  /*0900*/  HADD2.F32 R11, -RZ, R16.H1_H1 ;  /* 0x30000010ff0b7230 */ /* 0x000fe40000004100 */
[----:B------:R-:W-:Y:S01]  /*0910*/  FFMA R8, R15, R13, R8 ;  /* 0x0000000d0f087223 */ /* 0x000fe20000000008 */
[----:B------:R-:W-:-:S03]  /*0920*/  HADD2.F32 R18, -RZ, R18.H1_H1 ;  /* 0x30000012ff127230 */ /* 0x000fc60000004100 */
[----:B------:R-:W-:Y:S01]  /*0930*/  FFMA R8, R9, R10, R8 ;  /* 0x0000000a09087223 */ /* 0x000fe20000000008 */
[----:B------:R-:W-:Y:S02]  /*0940*/  HADD2.F32 R9, -RZ, R17.H0_H0 ;  /* 0x20000011ff097230 */ /* 0x000fe40000004100 */
[----:B------:R-:W-:Y:S02]  /*0950*/  HADD2.F32 R10, -RZ, R19.H0_H0 ;  /* 0x20000013ff0a7230 */ /* 0x000fe40000004100 */
[----:B------:R-:W-:Y:S01]  /*0960*/  FFMA R8, R11, R18, R8 ;  /* 0x000000120b087223 */ /* 0x000fe20000000008 */
[----:B------:R-:W-:Y:S02]  /*0970*/  HADD2.F32 R17, -RZ, R17.H1_H1 ;  /* 0x30000011ff117230 */ /* 0x000fe40000004100 */
[----:B------:R-:W-:Y:S02]  /*0980*/  HADD2.F32 R19, -RZ, R19.H1_H1 ;  /* 0x30000013ff137230 */ /* 0x000fe40000004100 */
[----:B------:R-:W-:-:S04]  /*0990*/  FFMA R8, R9, R10, R8 ;  /* 0x0000000a09087223 */ /* 0x000fc80000000008 */
[----:B------:R-:W-:Y:S01]  /*09a0*/  FFMA R13, R17, R19, R8 ;  /* 0x00000013110d7223 */ /* 0x000fe20000000008 */
[----:B------:R-:W-:Y:S06]  /*09b0*/  @P0 BRA `(.L_x_34) ;  /* 0xfffffffc00040947 */ /* 0x000fec000383ffff */
[----:B------:R-:W0:Y:S01]  /*09c0*/  LDCU UR5, c[0x0][0x3d0] ;  /* 0x00007a00ff0577ac */ /* 0x000e220008000800 */
[----:B------:R-:W-:Y:S01]  /*09d0*/  HFMA2 R9, -RZ, RZ, 3.7421875, 0 ;  /* 0x437c0000ff097431 */ /* 0x000fe200000001ff */
[----:B------:R-:W-:Y:S01]  /*09e0*/  MOV R8, 0x3bbb989d ;  /* 0x3bbb989d00087802 */ /* 0x000fe20000000f00 */
[----:B-----5:R-:W1:Y:S01]  /*09f0*/  MUFU.RCP R12, R5 ;  /* 0x00000005000c7308 */ /* 0x020e620000001000 */
[----:B------:R-:W-:Y:S01]  /*0a00*/  BSSY.RECONVERGENT B0, `(.L_x_35) ;  /* 0x0000014000007945 */ /* 0x000fe20003800200 */
[----:B0-----:R-:W-:Y:S01]  /*0a10*/  FFMA R13, R13, UR5, -R20 ;  /* 0x000000050d0d7c23 */ /* 0x001fe20008000814 */
[----:B-1----:R-:W-:-:S03]  /*0a20*/  FFMA R11, -R5, R12, 1 ;  /* 0x3f800000050b7423 */ /* 0x002fc6000000010c */
[----:B------:R-:W-:Y:S01]  /*0a30*/  FFMA.SAT R8, R13, R8, 0.5 ;  /* 0x3f0000000d087423 */ /* 0x000fe20000002008 */
[----:B------:R-:W-:-:S03]  /*0a40*/  FFMA R11, R12, R11, R12 ;  /* 0x0000000b0c0b7223 */ /* 0x000fc6000000000c */
[----:B------:R-:W-:-:S04]  /*0a50*/  FFMA.RM R8, R8, R9, 12582913 ;  /* 0x4b40000108087423 */ /* 0x000fc80000004009 */
[C---:B------:R-:W-:Y:S01]  /*0a60*/  FADD R10, R8.reuse, -12583039 ;  /* 0xcb40007f080a7421 */ /* 0x040fe20000000000 */
[----:B------:R-:W-:-:S03]  /*0a70*/  SHF.L.U32 R8, R8, 0x17, RZ ;  /* 0x0000001708087819 */ /* 0x000fc600000006ff */
[----:B------:R-:W-:-:S04]  /*0a80*/  FFMA R10, R13, 1.4426950216293334961, -R10 ;  /* 0x3fb8aa3b0d0a7823 */ /* 0x000fc8000000080a */
[----:B------:R-:W-:-:S04]  /*0a90*/  FFMA R10, R13, 1.925963033500011079e-08, R10 ;  /* 0x32a570600d0a7823 */ /* 0x000fc8000000000a */
[----:B------:R-:W0:Y:S02]  /*0aa0*/  MUFU.EX2 R9, R10 ;  /* 0x0000000a00097308 */ /* 0x000e240000000800 */
[----:B0-----:R-:W-:-:S06]  /*0ab0*/  FMUL R8, R8, R9 ;  /* 0x0000000908087220 */ /* 0x001fcc0000400000 */
[----:B------:R-:W0:Y:S01]  /*0ac0*/  FCHK P0, R8, R5 ;  /* 0x0000000508007302 */ /* 0x000e220000000000 */
[----:B------:R-:W-:-:S04]  /*0ad0*/  FFMA R26, R8, R11, RZ ;  /* 0x0000000b081a7223 */ /* 0x000fc800000000ff */
[----:B------:R-:W-:-:S04]  /*0ae0*/  FFMA R9, -R5, R26, R8 ;  /* 0x0000001a05097223 */ /* 0x000fc80000000108 */
[----:B------:R-:W-:Y:S01]  /*0af0*/  FFMA R26, R11, R9, R26 ;  /* 0x000000090b1a7223 */ /* 0x000fe2000000001a */
[----:B0-----:R-:W-:Y:S06]  /*0b00*/  @!P0 BRA `(.L_x_36) ;  /* 0x00000000000c8947 */ /* 0x001fec0003800000 */
[----:B------:R-:W-:-:S07]  /*0b10*/  MOV R10, 0xb30 ;  /* 0x00000b30000a7802 */ /* 0x000fce0000000f00 */
[----:B------:R-:W-:Y:S05]  /*0b20*/  CALL.REL.NOINC `($__internal_1_$__cuda_sm3x_div_rn_noftz_f32_slowpath) ;  /* 0x0000000800887944 */ /* 0x000fea0003c00000 */
[----:B------:R-:W-:-:S07]  /*0b30*/  MOV R26, R8 ;  /* 0x00000008001a7202 */ /* 0x000fce0000000f00 */
.L_x_36:
[----:B------:R-:W-:Y:S05]  /*0b40*/  BSYNC.RECONVERGENT B0 ;  /* 0x0000000000007941 */ /* 0x000fea0003800200 */
.L_x_35:
[----:B------:R-:W0:Y:S01]  /*0b50*/  S2R R22, SR_CgaCtaId ;  /* 0x0000000000167919 */ /* 0x000e220000008800 */
[----:B------:R-:W-:Y:S01]  /*0b60*/  MOV R8, 0x400 ;  /* 0x0000040000087802 */ /* 0x000fe20000000f00 */
[----:B------:R-:W-:Y:S01]  /*0b70*/  HFMA2 R9, -RZ, RZ, 0, 0 ;  /* 0x00000000ff097431 */ /* 0x000fe200000001ff */
[----:B------:R-:W-:Y:S02]  /*0b80*/  MOV R27, RZ ;  /* 0x000000ff001b7202 */ /* 0x000fe40000000f00 */
[C---:B------:R-:W-:Y:S01]  /*0b90*/  IADD3 R11, PT, PT, R8.reuse, 0x800, RZ ;  /* 0x00000800080b7810 */ /* 0x040fe20007ffe0ff */
[----:B------:R-:W-:-:S03]  /*0ba0*/  VIADD R25, R8, 0x1800 ;  /* 0x0000180008197836 */ /* 0x000fc60000000000 */
[C---:B0-----:R-:W-:Y:S02]  /*0bb0*/  LEA R24, R22.reuse, R11, 0x18 ;  /* 0x0000000b16187211 */ /* 0x041fe400078ec0ff */
[----:B------:R-:W-:-:S07]  /*0bc0*/  LEA R25, R22, R25, 0x18 ;  /* 0x0000001916197211 */ /* 0x000fce00078ec0ff */
.L_x_37:
[-C--:B------:R-:W-:Y:S02]  /*0bd0*/  LEA R28, R6, R27.reuse, 0x6 ;  /* 0x0000001b061c7211 */ /* 0x080fe400078e30ff */
[----:B------:R-:W-:Y:S02]  /*0be0*/  LEA R29, R2, R27, 0x6 ;  /* 0x0000001b021d7211 */ /* 0x000fe400078e30ff */
[----:B------:R-:W-:Y:S01]  /*0bf0*/  IADD3 R27, PT, PT, R27, 0x10, RZ ;  /* 0x000000101b1b7810 */ /* 0x000fe20007ffe0ff */
[----:B------:R-:W-:Y:S01]  /*0c00*/  IMAD R28, R28, 0x2, R25 ;  /* 0x000000021c1c7824 */ /* 0x000fe200078e0219 */
[----:B------:R-:W-:Y:S02]  /*0c10*/  LEA R29, R29, R24, 0x1 ;  /* 0x000000181d1d7211 */ /* 0x000fe400078e08ff */
[----:B------:R-:W-:Y:S02]  /*0c20*/  ISETP.NE.AND P0, PT, R27, 0x40, PT ;  /* 0x000000401b00780c */ /* 0x000fe40003f05270 */
[----:B------:R-:W0:Y:S04]  /*0c30*/  LDS.64 R14, [R28] ;  /* 0x000000001c0e7984 */ /* 0x000e280000000a00 */
[----:B------:R-:W1:Y:S04]  /*0c40*/  LDS.64 R12, [R29] ;  /* 0x000000001d0c7984 */ /* 0x000e680000000a00 */
[----:B------:R-:W-:Y:S01]  /*0c50*/  LDS.64 R18, [R28+0x18] ;  /* 0x000018001c127984 */ /* 0x000fe20000000a00 */
[----:B0-----:R-:W-:-:S02]  /*0c60*/  HADD2.F32 R10, -RZ, R14.H0_H0 ;  /* 0x2000000eff0a7230 */ /* 0x001fc40000004100 */
[----:B------:R-:W-:Y:S02]  /*0c70*/  HADD2.F32 R14, -RZ, R14.H1_H1 ;  /* 0x3000000eff0e7230 */ /* 0x000fe40000004100 */
[--C-:B-1----:R-:W-:Y:S02]  /*0c80*/  HADD2.F32 R8, -RZ, R12.reuse.H0_H0 ;  /* 0x2000000cff087230 */ /* 0x102fe40000004100 */
[----:B------:R-:W-:Y:S02]  /*0c90*/  HADD2.F32 R17, -RZ, R12.H1_H1 ;  /* 0x3000000cff117230 */ /* 0x000fe40000004100 */
[--C-:B------:R-:W-:Y:S02]  /*0ca0*/  HADD2.F32 R12, -RZ, R15.reuse.H0_H0 ;  /* 0x2000000fff0c7230 */ /* 0x100fe40000004100 */
[----:B------:R-:W-:Y:S01]  /*0cb0*/  FFMA R16, R8, R10, R9 ;  /* 0x0000000a08107223 */ /* 0x000fe20000000009 */
[----:B------:R-:W-:Y:S01]  /*0cc0*/  HADD2.F32 R15, -RZ, R15.H1_H1 ;  /* 0x3000000fff0f7230 */ /* 0x000fe20000004100 */
[----:B------:R-:W0:Y:S02]  /*0cd0*/  LDS.64 R8, [R29+0x8] ;  /* 0x000008001d087984 */ /* 0x000e240000000a00 */
[----:B------:R-:W-:Y:S01]  /*0ce0*/  FFMA R14, R17, R14, R16 ;  /* 0x0000000e110e7223 */ /* 0x000fe20000000010 */
[--C-:B------:R-:W-:Y:S01]  /*0cf0*/  HADD2.F32 R17, -RZ, R13.reuse.H0_H0 ;  /* 0x2000000dff117230 */ /* 0x100fe20000004100 */
[----:B------:R-:W1:Y:S01]  /*0d00*/  LDS.64 R10, [R28+0x8] ;  /* 0x000008001c0a7984 */ /* 0x000e620000000a00 */
[----:B------:R-:W-:-:S03]  /*0d10*/  HADD2.F32 R13, -RZ, R13.H1_H1 ;  /* 0x3000000dff0d7230 */ /* 0x000fc60000004100 */
[----:B------:R-:W-:-:S04]  /*0d20*/  FFMA R12, R17, R12, R14 ;  /* 0x0000000c110c7223 */ /* 0x000fc8000000000e */
[----:B------:R-:W-:Y:S01]  /*0d30*/  FFMA R12, R13, R15, R12 ;  /* 0x0000000f0d0c7223 */ /* 0x000fe2000000000c */
[--C-:B0-----:R-:W-:Y:S02]  /*0d40*/  HADD2.F32 R13, -RZ, R8.reuse.H0_H0 ;  /* 0x20000008ff0d7230 */ /* 0x101fe40000004100 */
[----:B------:R-:W-:Y:S02]  /*0d50*/  HADD2.F32 R17, -RZ, R8.H1_H1 ;  /* 0x30000008ff117230 */ /* 0x000fe40000004100 */
[--C-:B-1----:R-:W-:Y:S02]  /*0d60*/  HADD2.F32 R14, -RZ, R10.reuse.H0_H0 ;  /* 0x2000000aff0e7230 */ /* 0x102fe40000004100 */
[----:B------:R-:W-:-:S03]  /*0d70*/  HADD2.F32 R10, -RZ, R10.H1_H1 ;  /* 0x3000000aff0a7230 */ /* 0x000fc60000004100 */
[----:B------:R-:W-:Y:S02]  /*0d80*/  FFMA R16, R13, R14, R12 ;  /* 0x0000000e0d107223 */ /* 0x000fe4000000000c */
[----:B------:R-:W0:Y:S02]  /*0d90*/  LDS.64 R12, [R29+0x10] ;  /* 0x000010001d0c7984 */ /* 0x000e240000000a00 */
[----:B------:R-:W-:Y:S01]  /*0da0*/  FFMA R8, R17, R10, R16 ;  /* 0x0000000a11087223 */ /* 0x000fe20000000010 */
[----:B------:R-:W-:Y:S01]  /*0db0*/  HADD2.F32 R17, -RZ, R9.H0_H0 ;  /* 0x20000009ff117230 */ /* 0x000fe20000004100 */
[----:B------:R-:W1:Y:S01]  /*0dc0*/  LDS.64 R14, [R28+0x10] ;  /* 0x000010001c0e7984 */ /* 0x000e620000000a00 */
[----:B------:R-:W-:Y:S02]  /*0dd0*/  HADD2.F32 R10, -RZ, R11.H0_H0 ;  /* 0x2000000bff0a7230 */ /* 0x000fe40000004100 */
[----:B------:R-:W-:Y:S02]  /*0de0*/  HADD2.F32 R9, -RZ, R9.H1_H1 ;  /* 0x30000009ff097230 */ /* 0x000fe40000004100 */
[----:B------:R-:W-:-:S02]  /*0df0*/  HADD2.F32 R11, -RZ, R11.H1_H1 ;  /* 0x3000000bff0b7230 */ /* 0x000fc40000004100 */
[----:B------:R-:W-:Y:S02]  /*0e00*/  FFMA R8, R17, R10, R8 ;  /* 0x0000000a11087223 */ /* 0x000fe40000000008 */
[----:B------:R-:W2:Y:S02]  /*0e10*/  LDS.64 R16, [R29+0x18] ;  /* 0x000018001d107984 */ /* 0x000ea40000000a00 */
[----:B------:R-:W-:Y:S01]  /*0e20*/  FFMA R8, R9, R11, R8 ;  /* 0x0000000b09087223 */ /* 0x000fe20000000008 */
[----:B0-----:R-:W-:Y:S02]  /*0e30*/  HADD2.F32 R9, -RZ, R12.H0_H0 ;  /* 0x2000000cff097230 */ /* 0x001fe40000004100 */
[--C-:B-1----:R-:W-:Y:S02]  /*0e40*/  HADD2.F32 R10, -RZ, R14.reuse.H0_H0 ;  /* 0x2000000eff0a7230 */ /* 0x102fe40000004100 */
[----:B------:R-:W-:-:S03]  /*0e50*/  HADD2.F32 R14, -RZ, R14.H1_H1 ;  /* 0x3000000eff0e7230 */ /* 0x000fc60000004100 */
[----:B------:R-:W-:Y:S01]  /*0e60*/  FFMA R8, R9, R10, R8 ;  /* 0x0000000a09087223 */ /* 0x000fe20000000008 */
[----:B------:R-:W-:Y:S02]  /*0e70*/  HADD2.F32 R9, -RZ, R12.H1_H1 ;  /* 0x3000000cff097230 */ /* 0x000fe40000004100 */
[--C-:B------:R-:W-:Y:S02]  /*0e80*/  HADD2.F32 R10, -RZ, R15.reuse.H0_H0 ;  /* 0x2000000fff0a7230 */ /* 0x100fe40000004100 */
[----:B------:R-:W-:Y:S02]  /*0e90*/  HADD2.F32 R15, -RZ, R15.H1_H1 ;  /* 0x3000000fff0f7230 */ /* 0x000fe40000004100 */
[----:B------:R-:W-:Y:S01]  /*0ea0*/  FFMA R8, R9, R14, R8 ;  /* 0x0000000e09087223 */ /* 0x000fe20000000008 */
[--C-:B------:R-:W-:Y:S02]  /*0eb0*/  HADD2.F32 R9, -RZ, R13.reuse.H0_H0 ;  /* 0x2000000dff097230 */ /* 0x100fe40000004100 */
[----:B------:R-:W-:-:S02]  /*0ec0*/  HADD2.F32 R13, -RZ, R13.H1_H1 ;  /* 0x3000000dff0d7230 */ /* 0x000fc40000004100 */
[--C-:B--2---:R-:W-:Y:S02]  /*0ed0*/  HADD2.F32 R11, -RZ, R16.reuse.H1_H1 ;  /* 0x30000010ff0b7230 */ /* 0x104fe40000004100 */
[----:B------:R-:W-:Y:S01]  /*0ee0*/  FFMA R8, R9, R10, R8 ;  /* 0x0000000a09087223 */ /* 0x000fe20000000008 */
[----:B------:R-:W-:Y:S02]  /*0ef0*/  HADD2.F32 R9, -RZ, R16.H0_H0 ;  /* 0x20000010ff097230 */ /* 0x000fe40000004100 */
[--C-:B------:R-:W-:Y:S02]  /*0f00*/  HADD2.F32 R10, -RZ, R18.reuse.H0_H0 ;  /* 0x20000012ff0a7230 */ /* 0x100fe40000004100 */
[----:B------:R-:W-:Y:S01]  /*0f10*/  FFMA R8, R13, R15, R8 ;  /* 0x0000000f0d087223 */ /* 0x000fe20000000008 */
[----:B------:R-:W-:Y:S02]  /*0f20*/  HADD2.F32 R18, -RZ, R18.H1_H1 ;  /* 0x30000012ff127230 */ /* 0x000fe40000004100 */
[----:B------:R-:W-:-:S02]  /*0f30*/  HADD2.F32 R12, -RZ, R17.H1_H1 ;  /* 0x30000011ff0c7230 */ /* 0x000fc40000004100 */
[----:B------:R-:W-:Y:S01]  /*0f40*/  FFMA R8, R9, R10, R8 ;  /* 0x0000000a09087223 */ /* 0x000fe20000000008 */
[----:B------:R-:W-:Y:S02]  /*0f50*/  HADD2.F32 R9, -RZ, R17.H0_H0 ;  /* 0x20000011ff097230 */ /* 0x000fe40000004100 */
[--C-:B------:R-:W-:Y:S02]  /*0f60*/  HADD2.F32 R10, -RZ, R19.reuse.H0_H0 ;  /* 0x20000013ff0a7230 */ /* 0x100fe40000004100 */
[----:B------:R-:W-:Y:S01]  /*0f70*/  FFMA R8, R11, R18, R8 ;  /* 0x000000120b087223 */ /* 0x000fe20000000008 */
[----:B------:R-:W-:-:S03]  /*0f80*/  HADD2.F32 R19, -RZ, R19.H1_H1 ;  /* 0x30000013ff137230 */ /* 0x000fc60000004100 */
[----:B------:R-:W-:-:S04]  /*0f90*/  FFMA R9, R9, R10, R8 ;  /* 0x0000000a09097223 */ /* 0x000fc80000000008 */
[----:B------:R-:W-:Y:S01]  /*0fa0*/  FFMA R9, R12, R19, R9 ;  /* 0x000000130c097223 */ /* 0x000fe20000000009 */
[----:B------:R-:W-:Y:S06]  /*0fb0*/  @P0 BRA `(.L_x_37) ;  /* 0xfffffffc00040947 */ /* 0x000fec000383ffff */
[----:B------:R-:W-:Y:S01]  /*0fc0*/  ISETP.GT.U32.AND P0, PT, R0, 0x3f, PT ;  /* 0x0000003f0000780c */ /* 0x000fe20003f04070 */
[----:B------:R-:W-:-:S12]  /*0fd0*/  BSSY.RECONVERGENT B0, `(.L_x_38) ;  /* 0x0000050000007945 */ /* 0x000fd80003800200 */
[----:B------:R-:W-:Y:S05]  /*0fe0*/  @P0 BRA `(.L_x_39) ;  /* 0x0000000400380947 */ /* 0x000fea0003800000 */
[----:B------:R-:W0:Y:S01]  /*0ff0*/  LDCU UR5, c[0x0][0x3d0] ;  /* 0x00007a00ff0577ac */ /* 0x000e220008000800 */
[----:B------:R-:W-:Y:S01]  /*1000*/  FADD R9, -R4, R9 ;  /* 0x0000000904097221 */ /* 0x000fe20000000100 */
[----:B------:R-:W-:Y:S02]  /*1010*/  MOV R11, 0x400 ;  /* 0x00000400000b7802 */ /* 0x000fe40000000f00 */
[----:B------:R-:W-:Y:S01]  /*1020*/  MOV R13, R0 ;  /* 0x00000000000d7202 */ /* 0x000fe20000000f00 */
[----:B------:R-:W-:Y:S01]  /*1030*/  FMUL R9, R9, R26 ;  /* 0x0000001a09097220 */ /* 0x000fe20000400000 */
[----:B------:R-:W-:-:S03]  /*1040*/  LEA R22, R22, R11, 0x18 ;  /* 0x0000000b16167211 */ /* 0x000fc600078ec0ff */
[----:B0-----:R-:W-:-:S07]  /*1050*/  FMUL R12, R9, UR5 ;  /* 0x00000005090c7c20 */ /* 0x001fce0008400000 */
.L_x_46:
[----:B------:R-:W0:Y:S01]  /*1060*/  LDC.64 R8, c[0x0][0x3b0] ;  /* 0x0000ec00ff087b82 */ /* 0x000e220000000a00 */
[-C--:B------:R-:W-:Y:S01]  /*1070*/  LEA R11, R3, R13.reuse, 0x6 ;  /* 0x0000000d030b7211 */ /* 0x080fe200078e30ff */
[----:B------:R-:W-:Y:S01]  /*1080*/  BSSY.RECONVERGENT B1, `(.L_x_40) ;  /* 0x0000015000017945 */ /* 0x000fe20003800200 */
[----:B------:R-:W-:-:S03]  /*1090*/  LEA R16, R6, R13, 0x6 ;  /* 0x0000000d06107211 */ /* 0x000fc600078e30ff */
[----:B0-----:R-:W-:Y:S01]  /*10a0*/  IMAD.WIDE R8, R11, 0x2, R8 ;  /* 0x000000020b087825 */ /* 0x001fe200078e0208 */
[----:B------:R-:W-:Y:S02]  /*10b0*/  LEA R11, R16, R7, 0x1 ;  /* 0x00000007100b7211 */ /* 0x000fe400078e08ff */
[----:B------:R-:W-:-:S03]  /*10c0*/  LOP3.LUT R10, R8, 0xfffffffd, RZ, 0xc0, !PT ;  /* 0xfffffffd080a7812 */ /* 0x000fc600078ec0ff */
[----:B------:R0:W1:Y:S01]  /*10d0*/  LDS.U16 R14, [R11] ;  /* 0x000000000b0e7984 */ /* 0x0000620000000400 */
[----:B------:R-:W-:-:S04]  /*10e0*/  LOP3.LUT R18, R8, 0x2, RZ, 0xc0, !PT ;  /* 0x0000000208127812 */ /* 0x000fc800078ec0ff */
[----:B------:R-:W-:Y:S01]  /*10f0*/  ISETP.EQ.U32.AND P0, PT, R18, RZ, PT ;  /* 0x000000ff1200720c */ /* 0x000fe20003f02070 */
[----:B0-----:R-:W-:-:S05]  /*1100*/  IMAD.MOV.U32 R11, RZ, RZ, R9 ;  /* 0x000000ffff0b7224 */ /* 0x001fca00078e0009 */
[----:B------:R0:W5:Y:S01]  /*1110*/  LD.E R15, desc[UR8][R10.64] ;  /* 0x000000080a0f7980 */ /* 0x000162000c101900 */
[----:B-1----:R-:W-:Y:S02]  /*1120*/  HADD2.F32 R17, -RZ, R14.H0_H0 ;  /* 0x2000000eff117230 */ /* 0x002fe40000004100 */
[----:B------:R-:W-:-:S03]  /*1130*/  HFMA2 R14, -RZ, RZ, 0, 0.19775390625 ;  /* 0x00003254ff0e7431 */ /* 0x000fc600000001ff */
[----:B------:R-:W-:-:S05]  /*1140*/  FMUL R17, R12, R17 ;  /* 0x000000110c117220 */ /* 0x000fca0000400000 */
[----:B------:R-:W-:Y:S02]  /*1150*/  F2FP.F16.F32.PACK_AB R19, RZ, R17 ;  /* 0x00000011ff13723e */ /* 0x000fe400000000ff */
[----:B0-----:R-:W-:-:S07]  /*1160*/  SEL R25, R14, 0x7610, P0 ;  /* 0x000076100e197807 */ /* 0x001fce0000000000 */
.L_x_41:
[----:B-----5:R-:W-:-:S05]  /*1170*/  HADD2 R18, R15, R19.H0_H0 ;  /* 0x200000130f127230 */ /* 0x020fca0000000000 */
[----:B------:R-:W-:-:S05]  /*1180*/  PRMT R17, R15, R25, R18 ;  /* 0x000000190f117216 */ /* 0x000fca0000000012 */
[----:B------:R-:W2:Y:S02]  /*1190*/  ATOM.E.CAS.STRONG.GPU PT, R18, [R10], R15, R17 ;  /* 0x0000000f0a12738b */ /* 0x000ea400001ee111 */
[----:B--2---:R-:W-:Y:S02]  /*11a0*/  ISETP.NE.U32.AND P0, PT, R18, R15, PT ;  /* 0x0000000f1200720c */ /* 0x004fe40003f05070 */
[----:B------:R-:W-:-:S11]  /*11b0*/  MOV R15, R18 ;  /* 0x00000012000f7202 */ /* 0x000fd60000000f00 */
[----:B------:R-:W-:Y:S05]  /*11c0*/  @P0 BRA `(.L_x_41) ;  /* 0xfffffffc00e80947 */ /* 0x000fea000383ffff */
[----:B------:R-:W-:Y:S05]  /*11d0*/  BSYNC.RECONVERGENT B1 ;  /* 0x0000000000017941 */ /* 0x000fea0003800200 */
.L_x_40:
[----:B------:R-:W-:Y:S01]  /*11e0*/  LEA R15, R2, R13, 0x6 ;  /* 0x0000000d020f7211 */ /* 0x000fe200078e30ff */
[----:B------:R-:W0:Y:S01]  /*11f0*/  LDC.64 R8, c[0x0][0x3b8] ;  /* 0x0000ee00ff087b82 */ /* 0x000e220000000a00 */
[----:B------:R-:W-:Y:S01]  /*1200*/  LEA R17, R21, R16, 0x6 ;  /* 0x0000001015117211 */ /* 0x000fe200078e30ff */
[----:B------:R-:W-:Y:S01]  /*1210*/  BSSY.RECONVERGENT B1, `(.L_x_42) ;  /* 0x0000013000017945 */ /* 0x000fe20003800200 */
[----:B------:R-:W-:-:S05]  /*1220*/  LEA R11, R15, R22, 0x1 ;  /* 0x000000160f0b7211 */ /* 0x000fca00078e08ff */
[----:B------:R1:W2:Y:S01]  /*1230*/  LDS.U16 R16, [R11] ;  /* 0x000000000b107984 */ /* 0x0002a20000000400 */
[----:B0-----:R-:W-:-:S04]  /*1240*/  IMAD.WIDE.U32 R8, R17, 0x2, R8 ;  /* 0x0000000211087825 */ /* 0x001fc800078e0008 */
[----:B-1----:R-:W-:Y:S01]  /*1250*/  IMAD.MOV.U32 R11, RZ, RZ, R9 ;  /* 0x000000ffff0b7224 */ /* 0x002fe200078e0009 */
[----:B------:R-:W-:-:S05]  /*1260*/  LOP3.LUT R10, R8, 0xfffffffd, RZ, 0xc0, !PT ;  /* 0xfffffffd080a7812 */ /* 0x000fca00078ec0ff */
[----:B------:R0:W5:Y:S01]  /*1270*/  LD.E R19, desc[UR8][R10.64] ;  /* 0x000000080a137980 */ /* 0x000162000c101900 */
[----:B--2---:R-:W-:Y:S01]  /*1280*/  HADD2.F32 R25, -RZ, R16.H0_H0 ;  /* 0x20000010ff197230 */ /* 0x004fe20000004100 */
[----:B------:R-:W-:-:S04]  /*1290*/  LOP3.LUT R16, R8, 0x2, RZ, 0xc0, !PT ;  /* 0x0000000208107812 */ /* 0x000fc800078ec0ff */
[----:B------:R-:W-:Y:S01]  /*12a0*/  FMUL R25, R12, R25 ;  /* 0x000000190c197220 */ /* 0x000fe20000400000 */
[----:B------:R-:W-:-:S04]  /*12b0*/  ISETP.EQ.U32.AND P0, PT, R16, RZ, PT ;  /* 0x000000ff1000720c */ /* 0x000fc80003f02070 */
[----:B------:R-:W-:Y:S02]  /*12c0*/  F2FP.F16.F32.PACK_AB R18, RZ, R25 ;  /* 0x00000019ff12723e */ /* 0x000fe400000000ff */
[----:B0-----:R-:W-:-:S07]  /*12d0*/  SEL R27, R14, 0x7610, P0 ;  /* 0x000076100e1b7807 */ /* 0x001fce0000000000 */
.L_x_43:
[----:B-----5:R-:W-:-:S05]  /*12e0*/  HADD2 R16, R19, R18.H0_H0 ;  /* 0x2000001213107230 */ /* 0x020fca0000000000 */
[----:B------:R-:W-:-:S05]  /*12f0*/  PRMT R25, R19, R27, R16 ;  /* 0x0000001b13197216 */ /* 0x000fca0000000010 */
[----:B------:R-:W2:Y:S02]  /*1300*/  ATOM.E.CAS.STRONG.GPU PT, R16, [R10], R19, R25 ;  /* 0x000000130a10738b */ /* 0x000ea400001ee119 */
[----:B--2---:R-:W-:Y:S02]  /*1310*/  ISETP.NE.U32.AND P0, PT, R16, R19, PT ;  /* 0x000000131000720c */ /* 0x004fe40003f05070 */
[----:B------:R-:W-:-:S11]  /*1320*/  MOV R19, R16 ;  /* 0x0000001000137202 */ /* 0x000fd60000000f00 */
[----:B------:R-:W-:Y:S05]  /*1330*/  @P0 BRA `(.L_x_43) ;  /* 0xfffffffc00e80947 */ /* 0x000fea000383ffff */
[----:B------:R-:W-:Y:S05]  /*1340*/  BSYNC.RECONVERGENT B1 ;  /* 0x0000000000017941 */ /* 0x000fea0003800200 */
.L_x_42:
[----:B------:R-:W-:Y:S01]  /*1350*/  LEA R11, R15, R24, 0x1 ;  /* 0x000000180f0b7211 */ /* 0x000fe200078e08ff */
[----:B------:R-:W0:Y:S01]  /*1360*/  LDC.64 R8, c[0x0][0x3c0] ;  /* 0x0000f000ff087b82 */ /* 0x000e220000000a00 */
[----:B------:R-:W-:Y:S03]  /*1370*/  BSSY.RECONVERGENT B1, `(.L_x_44) ;  /* 0x0000012000017945 */ /* 0x000fe60003800200 */
[----:B------:R1:W2:Y:S01]  /*1380*/  LDS.U16 R16, [R11] ;  /* 0x000000000b107984 */ /* 0x0002a20000000400 */
[----:B0-----:R-:W-:-:S03]  /*1390*/  IMAD.WIDE.U32 R8, R17, 0x2, R8 ;  /* 0x0000000211087825 */ /* 0x001fc600078e0008 */
[----:B------:R-:W-:Y:S02]  /*13a0*/  LOP3.LUT R10, R8, 0xfffffffd, RZ, 0xc0, !PT ;  /* 0xfffffffd080a7812 */ /* 0x000fe400078ec0ff */
[----:B-1----:R-:W-:-:S05]  /*13b0*/  MOV R11, R9 ;  /* 0x00000009000b7202 */ /* 0x002fca0000000f00 */
[----:B------:R0:W5:Y:S01]  /*13c0*/  LD.E R15, desc[UR8][R10.64] ;  /* 0x000000080a0f7980 */ /* 0x000162000c101900 */
[----:B--2---:R-:W-:Y:S01]  /*13d0*/  HADD2.F32 R17, -RZ, R16.H0_H0 ;  /* 0x20000010ff117230 */ /* 0x004fe20000004100 */
[----:B------:R-:W-:-:S04]  /*13e0*/  LOP3.LUT R16, R8, 0x2, RZ, 0xc0, !PT ;  /* 0x0000000208107812 */ /* 0x000fc800078ec0ff */
[----:B------:R-:W-:Y:S01]  /*13f0*/  FMUL R17, R17, R26 ;  /* 0x0000001a11117220 */ /* 0x000fe20000400000 */
[----:B------:R-:W-:-:S04]  /*1400*/  ISETP.EQ.U32.AND P0, PT, R16, RZ, PT ;  /* 0x000000ff1000720c */ /* 0x000fc80003f02070 */
[----:B------:R-:W-:Y:S02]  /*1410*/  F2FP.F16.F32.PACK_AB R16, RZ, R17 ;  /* 0x00000011ff10723e */ /* 0x000fe400000000ff */
[----:B0-----:R-:W-:-:S07]  /*1420*/  SEL R18, R14, 0x7610, P0 ;  /* 0x000076100e127807 */ /* 0x001fce0000000000 */
.L_x_45:
[----:B-----5:R-:W-:-:S05]  /*1430*/  HADD2 R14, R15, R16.H0_H0 ;  /* 0x200000100f0e7230 */ /* 0x020fca0000000000 */
[----:B------:R-:W-:-:S05]  /*1440*/  PRMT R17, R15, R18, R14 ;  /* 0x000000120f117216 */ /* 0x000fca000000000e */
[----:B------:R-:W2:Y:S02]  /*1450*/  ATOM.E.CAS.STRONG.GPU PT, R14, [R10], R15, R17 ;  /* 0x0000000f0a0e738b */ /* 0x000ea400001ee111 */
[----:B--2---:R-:W-:Y:S02]  /*1460*/  ISETP.NE.U32.AND P0, PT, R14, R15, PT ;  /* 0x0000000f0e00720c */ /* 0x004fe40003f05070 */
[----:B------:R-:W-:-:S11]  /*1470*/  MOV R15, R14 ;  /* 0x0000000e000f7202 */ /* 0x000fd60000000f00 */
[----:B------:R-:W-:Y:S05]  /*1480*/  @P0 BRA `(.L_x_45) ;  /* 0xfffffffc00e80947 */ /* 0x000fea000383ffff */
[----:B------:R-:W-:Y:S05]  /*1490*/  BSYNC.RECONVERGENT B1 ;  /* 0x0000000000017941 */ /* 0x000fea0003800200 */
.L_x_44:
[C---:B------:R-:W-:Y:S02]  /*14a0*/  ISETP.GE.U32.AND P0, PT, R13.reuse, 0x30, PT ;  /* 0x000000300d00780c */ /* 0x040fe40003f06070 */
[----:B------:R-:W-:-:S11]  /*14b0*/  IADD3 R13, PT, PT, R13, 0x10, RZ ;  /* 0x000000100d0d7810 */ /* 0x000fd60007ffe0ff */
[----:B------:R-:W-:Y:S05]  /*14c0*/  @!P0 BRA `(.L_x_46) ;  /* 0xfffffff800e48947 */ /* 0x000fea000383ffff */
.L_x_39:
[----:B------:R-:W-:Y:S05]  /*14d0*/  BSYNC.RECONVERGENT B0 ;  /* 0x0000000000007941 */ /* 0x000fea0003800200 */
.L_x_38:
[----:B------:R-:W-:Y:S05]  /*14e0*/  BRA.U UP0, `(.L_x_47) ;  /* 0xfffffff100107547 */ /* 0x000fea000b83ffff */
[----:B------:R-:W0:Y:S01]  /*14f0*/  LDCU UR4, c[0x0][0x3d4] ;  /* 0x00007a80ff0477ac */ /* 0x000e220008000800 */
[----:B------:R-:W-:Y:S01]  /*1500*/  VIADD R21, R21, 0x10 ;  /* 0x0000001015157836 */ /* 0x000fe20000000000 */
[----:B------:R-:W-:Y:S04]  /*1510*/  BAR.SYNC.DEFER_BLOCKING 0x0 ;  /* 0x0000000000007b1d */ /* 0x000fe80000010000 */
[----:B0-----:R-:W-:-:S13]  /*1520*/  ISETP.GE.AND P0, PT, R21, UR4, PT ;  /* 0x0000000415007c0c */ /* 0x001fda000bf06270 */
[----:B------:R-:W-:Y:S05]  /*1530*/  @!P0 BRA `(.L_x_48) ;  /* 0xffffffec00448947 */ /* 0x000fea000383ffff */
[----:B------:R-:W-:Y:S05]  /*1540*/  EXIT ;  /* 0x000000000000794d */ /* 0x000fea0003800000 */
        .weak           $__internal_1_$__cuda_sm3x_div_rn_noftz_f32_slowpath
        .type           $__internal_1_$__cuda_sm3x_div_rn_noftz_f32_slowpath,@function
        .size           $__internal_1_$__cuda_sm3x_div_rn_noftz_f32_slowpath,(.L_x_111 - $__internal_1_$__cuda_sm3x_div_rn_noftz_f32_slowpath)
$__internal_1_$__cuda_sm3x_div_rn_noftz_f32_slowpath:
        /* <DEDUP_REMOVED lines=31> */
[----:B------:R-:W-:Y:S01]  /*1740*/  @P0 IMAD.MOV.U32 R11, RZ, RZ, RZ ;  /* 0x000000ffff0b0224 */ /* 0x000fe200078e00ff */
[----:B------:R-:W-:Y:S01]  /*1750*/  @!P0 MOV R11, 0xffffffc0 ;  /* 0xffffffc0000b8802 */ /* 0x000fe20000000f00 */
[----:B------:R-:W-:Y:S01]  /*1760*/  @!P0 FFMA R12, R8, 1.84467440737095516160e+19, RZ ;  /* 0x5f800000080c8823 */ /* 0x000fe200000000ff */
[----:B------:R-:W-:Y:S02]  /*1770*/  @!P1 FFMA R13, R5, 1.84467440737095516160e+19, RZ ;  /* 0x5f800000050d9823 */ /* 0x000fe400000000ff */
[----:B------:R-:W-:-:S07]  /*1780*/  @!P1 IADD3 R11, PT, PT, R11, 0x40, RZ ;  /* 0x000000400b0b9810 */ /* 0x000fce0007ffe0ff */
.L_x_50:
[----:B------:R-:W-:Y:S01]  /*1790*/  LEA R8, R9, 0xc0800000, 0x17 ;  /* 0xc080000009087811 */ /* 0x000fe200078eb8ff */
[----:B------:R-:W-:Y:S01]  /*17a0*/  BSSY.RECONVERGENT B2, `(.L_x_55) ;  /* 0x0000036000027945 */ /* 0x000fe20003800200 */
[----:B------:R-:W-:Y:S02]  /*17b0*/  IADD3 R14, PT, PT, R14, -0x7f, RZ ;  /* 0xffffff810e0e7810 */ /* 0x000fe40007ffe0ff */
[----:B------:R-:W-:-:S03]  /*17c0*/  IADD3 R15, PT, PT, -R8, R13, RZ ;  /* 0x0000000d080f7210 */ /* 0x000fc60007ffe1ff */
[C---:B------:R-:W-:Y:S01]  /*17d0*/  IMAD R8, R14.reuse, -0x800000, R12 ;  /* 0xff8000000e087824 */ /* 0x040fe200078e020c */
[----:B------:R-:W0:Y:S01]  /*17e0*/  MUFU.RCP R13, R15 ;  /* 0x0000000f000d7308 */ /* 0x000e220000001000 */
[----:B------:R-:W-:Y:S01]  /*17f0*/  FADD.FTZ R17, -R15, -RZ ;  /* 0x800000ff0f117221 */ /* 0x000fe20000010100 */
[----:B------:R-:W-:-:S04]  /*1800*/  IADD3 R14, PT, PT, R14, 0x7f, -R9 ;  /* 0x0000007f0e0e7810 */ /* 0x000fc80007ffe809 */
[----:B------:R-:W-:Y:S01]  /*1810*/  IADD3 R14, PT, PT, R14, R11, RZ ;  /* 0x0000000b0e0e7210 */ /* 0x000fe20007ffe0ff */
        /* <DEDUP_REMOVED lines=8> */
[----:B------:R-:W-:-:S05]  /*18a0*/  LOP3.LUT R9, R9, 0xff, RZ, 0xc0, !PT ;  /* 0x000000ff09097812 */ /* 0x000fca00078ec0ff */
[----:B------:R-:W-:-:S05]  /*18b0*/  IMAD.IADD R15, R9, 0x1, R14 ;  /* 0x00000001090f7824 */ /* 0x000fca00078e020e */
        /* <DEDUP_REMOVED lines=32> */
.L_x_57:
[----:B------:R-:W-:-:S04]  /*1ac0*/  LOP3.LUT R8, R8, 0x80000000, RZ, 0xc0, !PT ;  /* 0x8000000008087812 */ /* 0x000fc800078ec0ff */
[----:B------:R-:W-:Y:S01]  /*1ad0*/  LOP3.LUT R8, R8, 0x7f800000, RZ, 0xfc, !PT ;  /* 0x7f80000008087812 */ /* 0x000fe200078efcff */
[----:B------:R-:W-:Y:S06]  /*1ae0*/  BRA `(.L_x_58) ;  /* 0x0000000000047947 */ /* 0x000fec0003800000 */
.L_x_56:
[----:B------:R-:W-:-:S07]  /*1af0*/  LEA R8, R14, R8, 0x17 ;  /* 0x000000080e087211 */ /* 0x000fce00078eb8ff */
.L_x_58:
[----:B------:R-:W-:Y:S05]  /*1b00*/  BSYNC.RECONVERGENT B2 ;  /* 0x0000000000027941 */ /* 0x000fea0003800200 */
.L_x_55:
[----:B------:R-:W-:Y:S05]  /*1b10*/  BRA `(.L_x_59) ;  /* 0x0000000000207947 */ /* 0x000fea0003800000 */
.L_x_54:
[----:B------:R-:W-:-:S04]  /*1b20*/  LOP3.LUT R8, R13, 0x80000000, R12, 0x48, !PT ;  /* 0x800000000d087812 */ /* 0x000fc800078e480c */
[----:B------:R-:W-:Y:S01]  /*1b30*/  LOP3.LUT R8, R8, 0x7f800000, RZ, 0xfc, !PT ;  /* 0x7f80000008087812 */ /* 0x000fe200078efcff */
[----:B------:R-:W-:Y:S06]  /*1b40*/  BRA `(.L_x_59) ;  /* 0x0000000000147947 */ /* 0x000fec0003800000 */
.L_x_53:
[----:B------:R-:W-:Y:S01]  /*1b50*/  LOP3.LUT R8, R13, 0x80000000, R12, 0x48, !PT ;  /* 0x800000000d087812 */ /* 0x000fe200078e480c */
[----:B------:R-:W-:Y:S06]  /*1b60*/  BRA `(.L_x_59) ;  /* 0x00000000000c7947 */ /* 0x000fec0003800000 */
.L_x_52:
[----:B------:R-:W0:Y:S01]  /*1b70*/  MUFU.RSQ R8, -QNAN ;  /* 0xffc0000000087908 */ /* 0x000e220000001400 */
[----:B------:R-:W-:Y:S05]  /*1b80*/  BRA `(.L_x_59) ;  /* 0x0000000000047947 */ /* 0x000fea0003800000 */
.L_x_51:
[----:B------:R-:W-:-:S07]  /*1b90*/  FADD.FTZ R8, R8, R5 ;  /* 0x0000000508087221 */ /* 0x000fce0000010000 */
.L_x_59:
[----:B------:R-:W-:Y:S05]  /*1ba0*/  BSYNC.RECONVERGENT B1 ;  /* 0x0000000000017941 */ /* 0x000fea0003800200 */
.L_x_49:
[----:B------:R-:W-:-:S04]  /*1bb0*/  HFMA2 R11, -RZ, RZ, 0, 0 ;  /* 0x00000000ff0b7431 */ /* 0x000fc800000001ff */
[----:B0-----:R-:W-:Y:S05]  /*1bc0*/  RET.REL.NODEC R10 `(_Z20flash_optimized_halfPK6__halfS1_S1_S1_PKfS3_PS_S4_S4_S3_fi) ;  /* 0xffffffe40a0c7950 */ /* 0x001fea0003c3ffff */
.L_x_60:
        /* <DEDUP_REMOVED lines=11> */
.L_x_111:


//--------------------- .text._Z24tiled_uncoalesced_kernelPK6__halfS1_S1_S1_S1_PS_S2_S2_PKffi --------------------------
	.section	.text._Z24tiled_uncoalesced_kernelPK6__halfS1_S1_S1_S1_PS_S2_S2_PKffi,"ax",@progbits
	.align	128
        .global         _Z24tiled_uncoalesced_kernelPK6__halfS1_S1_S1_S1_PS_S2_S2_PKffi
        .type           _Z24tiled_uncoalesced_kernelPK6__halfS1_S1_S1_S1_PS_S2_S2_PKffi,@function
        .size           _Z24tiled_uncoalesced_kernelPK6__halfS1_S1_S1_S1_PS_S2_S2_PKffi,(.L_x_116 - _Z24tiled_uncoalesced_kernelPK6__halfS1_S1_S1_S1_PS_S2_S2_PKffi)
        .other          _Z24tiled_uncoalesced_kernelPK6__halfS1_S1_S1_S1_PS_S2_S2_PKffi,@"STO_CUDA_ENTRY STV_DEFAULT"
_Z24tiled_uncoalesced_kernelPK6__halfS1_S1_S1_S1_PS_S2_S2_PKffi:
.text._Z24tiled_uncoalesced_kernelPK6__halfS1_S1_S1_S1_PS_S2_S2_PKffi:
[----:B------:R-:W-:Y:S08]  /*0000*/  LDC R1, c[0x0][0x37c] ;  /* 0x0000df00ff017b82 */ /* 0x000ff00000000800 */
[----:B------:R-:W0:Y:S02]  /*0010*/  LDC R0, c[0x0][0x3cc] ;  /* 0x0000f300ff007b82 */ /* 0x000e240000000800 */
[----:B0-----:R-:W-:-:S13]  /*0020*/  ISETP.GE.AND P0, PT, R0, 0x1, PT ;  /* 0x000000010000780c */ /* 0x001fda0003f06270 */
[----:B------:R-:W-:Y:S05]  /*0030*/  @!P0 EXIT ;  /* 0x000000000000894d */ /* 0x000fea0003800000 */
[----:B------:R-:W0:Y:S01]  /*0040*/  S2R R11, SR_CTAID.X ;  /* 0x00000000000b7919 */ /* 0x000e220000002500 */
[----:B------:R-:W1:Y:S01]  /*0050*/  LDC.64 R2, c[0x0][0x3c0] ;  /* 0x0000f000ff027b82 */ /* 0x000e620000000a00 */
[----:B------:R-:W2:Y:S01]  /*0060*/  LDCU.64 UR6, c[0x0][0x358] ;  /* 0x00006b00ff0677ac */ /* 0x000ea20008000a00 */
[----:B------:R-:W0:Y:S02]  /*0070*/  S2R R0, SR_TID.X ;  /* 0x0000000000007919 */ /* 0x000e240000002100 */
[----:B0-----:R-:W-:-:S05]  /*0080*/  LEA R11, R11, R0, 0x4 ;  /* 0x000000000b0b7211 */ /* 0x001fca00078e20ff */
[----:B-1----:R-:W-:-:S05]  /*0090*/  IMAD.WIDE R2, R11, 0x4, R2 ;  /* 0x000000040b027825 */ /* 0x002fca00078e0202 */
[----:B--2---:R0:W5:Y:S01]  /*00a0*/  LDG.E.CONSTANT R9, desc[UR6][R2.64] ;  /* 0x0000000602097981 */ /* 0x004162000c1e9900 */
[----:B------:R-:W-:Y:S01]  /*00b0*/  SHF.L.U32 R8, R11, 0x6, RZ ;  /* 0x000000060b087819 */ /* 0x000fe200000006ff */
[----:B------:R-:W-:-:S06]  /*00c0*/  UMOV UR4, URZ ;  /* 0x000000ff00047c82 */ /* 0x000fcc0008000000 */
.L_x_72:
[----:B------:R-:W-:-:S07]  /*00d0*/  HFMA2 R7, -RZ, RZ, 0, 0 ;  /* 0x00000000ff077431 */ /* 0x000fce00000001ff */
.L_x_71:
[----:B0-----:R-:W0:Y:S01]  /*00e0*/  LDC.64 R2, c[0x0][0x398] ;  /* 0x0000e600ff027b82 */ /* 0x001e220000000a00 */
[----:B------:R-:W1:Y:S01]  /*00f0*/  LDCU UR5, c[0x0][0x3cc] ;  /* 0x00007980ff0577ac */ /* 0x000e620008000800 */
[----:B------:R-:W-:-:S06]  /*0100*/  IADD3 R6, PT, PT, R7, UR4, RZ ;  /* 0x0000000407067c10 */ /* 0x000fcc000fffe0ff */
[----:B------:R-:W2:Y:S01]  /*0110*/  LDC.64 R12, c[0x0][0x390] ;  /* 0x0000e400ff0c7b82 */ /* 0x000ea20000000a00 */
[----:B-1----:R-:W-:-:S04]  /*0120*/  IMAD R5, R11, UR5, R6 ;  /* 0x000000050b057c24 */ /* 0x002fc8000f8e0206 */
[----:B0-----:R-:W-:-:S05]  /*0130*/  IMAD.WIDE R2, R5, 0x2, R2 ;  /* 0x0000000205027825 */ /* 0x001fca00078e0202 */
[----:B------:R0:W3:Y:S01]  /*0140*/  LDG.E.U16.CONSTANT R0, desc[UR6][R2.64] ;  /* 0x0000000602007981 */ /* 0x0000e2000c1e9500 */
[C---:B------:R-:W-:Y:S01]  /*0150*/  IADD3 R5, P0, PT, R7.reuse, UR4, RZ ;  /* 0x0000000407057c10 */ /* 0x040fe2000ff1e0ff */
[----:B------:R-:W-:Y:S01]  /*0160*/  UMOV UR5, URZ ;  /* 0x000000ff00057c82 */ /* 0x000fe20008000000 */
[----:B------:R-:W-:Y:S02]  /*0170*/  IADD3 R7, PT, PT, R7, 0x1, RZ ;  /* 0x0000000107077810 */ /* 0x000fe40007ffe0ff */
[----:B--2---:R-:W-:Y:S02]  /*0180*/  LEA R4, P1, R5, R12, 0x7 ;  /* 0x0000000c05047211 */ /* 0x004fe400078238ff */
[----:B------:R-:W-:Y:S02]  /*0190*/  IADD3.X R10, PT, PT, RZ, RZ, RZ, P0, !PT ;  /* 0x000000ffff0a7210 */ /* 0x000fe400007fe4ff */
[----:B------:R-:W-:Y:S02]  /*01a0*/  ISETP.NE.AND P0, PT, R7, 0x10, PT ;  /* 0x000000100700780c */ /* 0x000fe40003f05270 */
[----:B0-----:R-:W-:-:S02]  /*01b0*/  IADD3 R2, P2, PT, R4, 0x10, RZ ;  /* 0x0000001004027810 */ /* 0x001fc40007f5e0ff */
[----:B------:R-:W-:Y:S02]  /*01c0*/  LEA.HI.X R4, R5, R13, R10, 0x7, P1 ;  /* 0x0000000d05047211 */ /* 0x000fe400008f3c0a */
[----:B------:R-:W-:Y:S02]  /*01d0*/  MOV R12, RZ ;  /* 0x000000ff000c7202 */ /* 0x000fe40000000f00 */
[----:B------:R-:W-:Y:S02]  /*01e0*/  MOV R10, R8 ;  /* 0x00000008000a7202 */ /* 0x000fe40000000f00 */
[----:B------:R-:W-:Y:S01]  /*01f0*/  IADD3.X R3, PT, PT, RZ, R4, RZ, P2, !PT ;  /* 0x00000004ff037210 */ /* 0x000fe200017fe4ff */
[----:B---3--:R-:W-:-:S07]  /*0200*/  HADD2.F32 R0, -RZ, R0.H0_H0 ;  /* 0x20000000ff007230 */ /* 0x008fce0000004100 */
.L_x_61:
[----:B------:R-:W0:Y:S01]  /*0210*/  LDC.64 R4, c[0x0][0x3a0] ;  /* 0x0000e800ff047b82 */ /* 0x000e220000000a00 */
[----:B------:R-:W2:Y:S04]  /*0220*/  LDG.E.U16.CONSTANT R14, desc[UR6][R2.64+-0x10] ;  /* 0xfffff006020e7981 */ /* 0x000ea8000c1e9500 */
[----:B------:R-:W3:Y:S04]  /*0230*/  LDG.E.U16.CONSTANT R18, desc[UR6][R2.64+-0xe] ;  /* 0xfffff20602127981 */ /* 0x000ee8000c1e9500 */
[----:B------:R-:W4:Y:S04]  /*0240*/  LDG.E.U16.CONSTANT R22, desc[UR6][R2.64+-0xc] ;  /* 0xfffff40602167981 */ /* 0x000f28000c1e9500 */
[----:B------:R-:W4:Y:S04]  /*0250*/  LDG.E.U16.CONSTANT R24, desc[UR6][R2.64+-0xa] ;  /* 0xfffff60602187981 */ /* 0x000f28000c1e9500 */
[----:B------:R-:W4:Y:S04]  /*0260*/  LDG.E.U16.CONSTANT R19, desc[UR6][R2.64+-0x8] ;  /* 0xfffff80602137981 */ /* 0x000f28000c1e9500 */
[----:B------:R-:W4:Y:S01]  /*0270*/  LDG.E.U16.CONSTANT R16, desc[UR6][R2.64+-0x6] ;  /* 0xfffffa0602107981 */ /* 0x000f22000c1e9500 */
[----:B0-----:R-:W-:-:S03]  /*0280*/  IMAD.WIDE R4, R10, 0x2, R4 ;  /* 0x000000020a047825 */ /* 0x001fc600078e0204 */
[----:B------:R-:W4:Y:S04]  /*0290*/  LDG.E.U16.CONSTANT R27, desc[UR6][R2.64+0xe] ;  /* 0x00000e06021b7981 */ /* 0x000f28000c1e9500 */
[----:B------:R-:W3:Y:S04]  /*02a0*/  LDG.E.U16.CONSTANT R13, desc[UR6][R4.64] ;  /* 0x00000006040d7981 */ /* 0x000ee8000c1e9500 */
[----:B------:R-:W4:Y:S04]  /*02b0*/  LDG.E.U16.CONSTANT R21, desc[UR6][R4.64+0x2] ;  /* 0x0000020604157981 */ /* 0x000f28000c1e9500 */
[----:B------:R-:W4:Y:S04]  /*02c0*/  LDG.E.U16.CONSTANT R25, desc[UR6][R4.64+0x4] ;  /* 0x0000040604197981 */ /* 0x000f28000c1e9500 */
[----:B------:R-:W4:Y:S04]  /*02d0*/  LDG.E.U16.CONSTANT R23, desc[UR6][R4.64+0x6] ;  /* 0x0000060604177981 */ /* 0x000f28000c1e9500 */
[----:B------:R-:W4:Y:S04]  /*02e0*/  LDG.E.U16.CONSTANT R20, desc[UR6][R4.64+0x8] ;  /* 0x0000080604147981 */ /* 0x000f28000c1e9500 */
[----:B------:R-:W4:Y:S04]  /*02f0*/  LDG.E.U16.CONSTANT R17, desc[UR6][R4.64+0xa] ;  /* 0x00000a0604117981 */ /* 0x000f28000c1e9500 */
[----:B------:R-:W4:Y:S04]  /*0300*/  LDG.E.U16.CONSTANT R15, desc[UR6][R4.64+0xc] ;  /* 0x00000c06040f7981 */ /* 0x000f28000c1e9500 */
[----:B------:R-:W4:Y:S01]  /*0310*/  LDG.E.U16.CONSTANT R28, desc[UR6][R4.64+0x1e] ;  /* 0x00001e06041c7981 */ /* 0x000f22000c1e9500 */
[----:B--2---:R-:W-:-:S03]  /*0320*/  HADD2.F32 R26, -RZ, R14.H0_H0 ;  /* 0x2000000eff1a7230 */ /* 0x004fc60000004100 */
[----:B------:R-:W2:Y:S01]  /*0330*/  LDG.E.U16.CONSTANT R14, desc[UR6][R2.64+-0x4] ;  /* 0xfffffc06020e7981 */ /* 0x000ea2000c1e9500 */
[----:B---3--:R-:W-:-:S05]  /*0340*/  HADD2.F32 R13, -RZ, R13.H0_H0 ;  /* 0x2000000dff0d7230 */ /* 0x008fca0000004100 */
[----:B------:R-:W-:Y:S02]  /*0350*/  FFMA R26, R13, R26, R12 ;  /* 0x0000001a0d1a7223 */ /* 0x000fe4000000000c */
[----:B------:R-:W3:Y:S04]  /*0360*/  LDG.E.U16.CONSTANT R12, desc[UR6][R2.64+-0x2] ;  /* 0xfffffe06020c7981 */ /* 0x000ee8000c1e9500 */
[----:B------:R-:W3:Y:S01]  /*0370*/  LDG.E.U16.CONSTANT R13, desc[UR6][R4.64+0xe] ;  /* 0x00000e06040d7981 */ /* 0x000ee2000c1e9500 */
[----:B------:R-:W-:Y:S02]  /*0380*/  HADD2.F32 R18, -RZ, R18.H0_H0 ;  /* 0x20000012ff127230 */ /* 0x000fe40000004100 */
[----:B----4-:R-:W-:Y:S02]  /*0390*/  HADD2.F32 R21, -RZ, R21.H0_H0 ;  /* 0x20000015ff157230 */ /* 0x010fe40000004100 */
[----:B------:R-:W-:-:S02]  /*03a0*/  HADD2.F32 R22, -RZ, R22.H0_H0 ;  /* 0x20000016ff167230 */ /* 0x000fc40000004100 */
[----:B------:R-:W-:Y:S02]  /*03b0*/  HADD2.F32 R25, -RZ, R25.H0_H0 ;  /* 0x20000019ff197230 */ /* 0x000fe40000004100 */
[----:B------:R-:W-:Y:S01]  /*03c0*/  FFMA R18, R21, R18, R26 ;  /* 0x0000001215127223 */ /* 0x000fe2000000001a */
[----:B------:R-:W-:Y:S02]  /*03d0*/  HADD2.F32 R24, -RZ, R24.H0_H0 ;  /* 0x20000018ff187230 */ /* 0x000fe40000004100 */
[----:B------:R-:W-:Y:S02]  /*03e0*/  HADD2.F32 R23, -RZ, R23.H0_H0 ;  /* 0x20000017ff177230 */ /* 0x000fe40000004100 */
[----:B------:R-:W-:Y:S01]  /*03f0*/  FFMA R18, R25, R22, R18 ;  /* 0x0000001619127223 */ /* 0x000fe20000000012 */
[----:B------:R-:W-:Y:S02]  /*0400*/  HADD2.F32 R21, -RZ, R19.H0_H0 ;  /* 0x20000013ff157230 */ /* 0x000fe40000004100 */
[----:B------:R-:W-:-:S02]  /*0410*/  HADD2.F32 R20, -RZ, R20.H0_H0 ;  /* 0x20000014ff147230 */ /* 0x000fc40000004100 */
[----:B------:R-:W-:Y:S01]  /*0420*/  FFMA R23, R23, R24, R18 ;  /* 0x0000001817177223 */ /* 0x000fe20000000012 */
[----:B------:R-:W4:Y:S04]  /*0430*/  LDG.E.U16.CONSTANT R19, desc[UR6][R4.64+0x10] ;  /* 0x0000100604137981 */ /* 0x000f28000c1e9500 */
[----:B------:R-:W4:Y:S01]  /*0440*/  LDG.E.U16.CONSTANT R18, desc[UR6][R2.64] ;  /* 0x0000000602127981 */ /* 0x000f22000c1e9500 */
[----:B------:R-:W-:Y:S01]  /*0450*/  FFMA R23, R20, R21, R23 ;  /* 0x0000001514177223 */ /* 0x000fe20000000017 */
[----:B------:R-:W-:Y:S02]  /*0460*/  HADD2.F32 R24, -RZ, R16.H0_H0 ;  /* 0x20000010ff187230 */ /* 0x000fe40000004100 */
[----:B------:R-:W4:Y:S01]  /*0470*/  LDG.E.U16.CONSTANT R20, desc[UR6][R2.64+0x2] ;  /* 0x0000020602147981 */ /* 0x000f22000c1e9500 */
[----:B------:R-:W-:-:S03]  /*0480*/  HADD2.F32 R22, -RZ, R17.H0_H0 ;  /* 0x20000011ff167230 */ /* 0x000fc60000004100 */
[----:B------:R-:W4:Y:S01]  /*0490*/  LDG.E.U16.CONSTANT R21, desc[UR6][R4.64+0x12] ;  /* 0x0000120604157981 */ /* 0x000f22000c1e9500 */
[----:B------:R-:W-:-:S03]  /*04a0*/  HADD2.F32 R15, -RZ, R15.H0_H0 ;  /* 0x2000000fff0f7230 */ /* 0x000fc60000004100 */
[----:B------:R-:W4:Y:S01]  /*04b0*/  LDG.E.U16.CONSTANT R17, desc[UR6][R2.64+0x4] ;  /* 0x0000040602117981 */ /* 0x000f22000c1e9500 */
[----:B------:R-:W-:-:S03]  /*04c0*/  FFMA R24, R22, R24, R23 ;  /* 0x0000001816187223 */ /* 0x000fc60000000017 */
[----:B------:R-:W4:Y:S04]  /*04d0*/  LDG.E.U16.CONSTANT R16, desc[UR6][R4.64+0x14] ;  /* 0x0000140604107981 */ /* 0x000f28000c1e9500 */
[----:B------:R-:W4:Y:S04]  /*04e0*/  LDG.E.U16.CONSTANT R22, desc[UR6][R2.64+0x6] ;  /* 0x0000060602167981 */ /* 0x000f28000c1e9500 */
[----:B------:R-:W4:Y:S01]  /*04f0*/  LDG.E.U16.CONSTANT R23, desc[UR6][R4.64+0x16] ;  /* 0x0000160604177981 */ /* 0x000f22000c1e9500 */
[----:B--2---:R-:W-:-:S05]  /*0500*/  HADD2.F32 R14, -RZ, R14.H0_H0 ;  /* 0x2000000eff0e7230 */ /* 0x004fca0000004100 */
[----:B------:R-:W-:Y:S02]  /*0510*/  FFMA R24, R15, R14, R24 ;  /* 0x0000000e0f187223 */ /* 0x000fe40000000018 */
[----:B------:R-:W2:Y:S04]  /*0520*/  LDG.E.U16.CONSTANT R14, desc[UR6][R2.64+0x8] ;  /* 0x00000806020e7981 */ /* 0x000ea8000c1e9500 */
[----:B------:R-:W2:Y:S01]  /*0530*/  LDG.E.U16.CONSTANT R15, desc[UR6][R4.64+0x18] ;  /* 0x00001806040f7981 */ /* 0x000ea2000c1e9500 */
[----:B---3--:R-:W-:-:S03]  /*0540*/  HADD2.F32 R26, -RZ, R12.H0_H0 ;  /* 0x2000000cff1a7230 */ /* 0x008fc60000004100 */
[----:B------:R-:W3:Y:S01]  /*0550*/  LDG.E.U16.CONSTANT R12, desc[UR6][R2.64+0xa] ;  /* 0x00000a06020c7981 */ /* 0x000ee2000c1e9500 */
[----:B------:R-:W-:-:S03]  /*0560*/  HADD2.F32 R25, -RZ, R13.H0_H0 ;  /* 0x2000000dff197230 */ /* 0x000fc60000004100 */
[----:B------:R-:W3:Y:S02]  /*0570*/  LDG.E.U16.CONSTANT R13, desc[UR6][R4.64+0x1a] ;  /* 0x00001a06040d7981 */ /* 0x000ee4000c1e9500 */
[----:B------:R-:W-:Y:S02]  /*0580*/  FFMA R26, R25, R26, R24 ;  /* 0x0000001a191a7223 */ /* 0x000fe40000000018 */
[----:B------:R-:W3:Y:S04]  /*0590*/  LDG.E.U16.CONSTANT R24, desc[UR6][R2.64+0xc] ;  /* 0x00000c0602187981 */ /* 0x000ee8000c1e9500 */
[----:B------:R0:W3:Y:S01]  /*05a0*/  LDG.E.U16.CONSTANT R25, desc[UR6][R4.64+0x1c] ;  /* 0x00001c0604197981 */ /* 0x0000e2000c1e9500 */
[----:B----4-:R-:W-:Y:S02]  /*05b0*/  HADD2.F32 R19, -RZ, R19.H0_H0 ;  /* 0x20000013ff137230 */ /* 0x010fe40000004100 */
[----:B------:R-:W-:-:S02]  /*05c0*/  HADD2.F32 R18, -RZ, R18.H0_H0 ;  /* 0x20000012ff127230 */ /* 0x000fc40000004100 */
        /* <DEDUP_REMOVED lines=8> */
[----:B0-----:R-:W-:Y:S01]  /*0650*/  HADD2.F32 R4, -RZ, R23.H0_H0 ;  /* 0x20000017ff047230 */ /* 0x001fe20000004100 */
[----:B------:R-:W-:-:S04]  /*0660*/  UIADD3 UR5, UPT, UPT, UR5, 0x10, URZ ;  /* 0x0000001005057890 */ /* 0x000fc8000fffe0ff */
[----:B------:R-:W-:Y:S01]  /*0670*/  FFMA R4, R4, R22, R17 ;  /* 0x0000001604047223 */ /* 0x000fe20000000011 */
[----:B------:R-:W-:Y:S01]  /*0680*/  UISETP.NE.AND UP0, UPT, UR5, 0x40, UPT ;  /* 0x000000400500788c */ /* 0x000fe2000bf05270 */
[----:B------:R-:W-:Y:S01]  /*0690*/  HADD2.F32 R27, -RZ, R27.H0_H0 ;  /* 0x2000001bff1b7230 */ /* 0x000fe20000004100 */
[----:B------:R-:W-:Y:S01]  /*06a0*/  IADD3 R2, P1, PT, R2, 0x20, RZ ;  /* 0x0000002002027810 */ /* 0x000fe20007f3e0ff */
[----:B------:R-:W-:Y:S01]  /*06b0*/  HADD2.F32 R5, -RZ, R28.H0_H0 ;  /* 0x2000001cff057230 */ /* 0x000fe20000004100 */
[----:B------:R-:W-:Y:S02]  /*06c0*/  IADD3 R10, PT, PT, R10, 0x10, RZ ;  /* 0x000000100a0a7810 */ /* 0x000fe40007ffe0ff */
[----:B------:R-:W-:Y:S01]  /*06d0*/  IADD3.X R3, PT, PT, RZ, R3, RZ, P1, !PT ;  /* 0x00000003ff037210 */ /* 0x000fe20000ffe4ff */
[----:B--2---:R-:W-:Y:S02]  /*06e0*/  HADD2.F32 R14, -RZ, R14.H0_H0 ;  /* 0x2000000eff0e7230 */ /* 0x004fe40000004100 */
[----:B------:R-:W-:-:S05]  /*06f0*/  HADD2.F32 R15, -RZ, R15.H0_H0 ;  /* 0x2000000fff0f7230 */ /* 0x000fca0000004100 */
[----:B------:R-:W-:Y:S01]  /*0700*/  FFMA R4, R15, R14, R4 ;  /* 0x0000000e0f047223 */ /* 0x000fe20000000004 */
[----:B---3--:R-:W-:Y:S02]  /*0710*/  HADD2.F32 R12, -RZ, R12.H0_H0 ;  /* 0x2000000cff0c7230 */ /* 0x008fe40000004100 */
[----:B------:R-:W-:Y:S02]  /*0720*/  HADD2.F32 R13, -RZ, R13.H0_H0 ;  /* 0x2000000dff0d7230 */ /* 0x000fe40000004100 */
[----:B------:R-:W-:-:S03]  /*0730*/  HADD2.F32 R24, -RZ, R24.H0_H0 ;  /* 0x20000018ff187230 */ /* 0x000fc60000004100 */
[----:B------:R-:W-:Y:S01]  /*0740*/  FFMA R4, R13, R12, R4 ;  /* 0x0000000c0d047223 */ /* 0x000fe20000000004 */
[----:B------:R-:W-:-:S05]  /*0750*/  HADD2.F32 R25, -RZ, R25.H0_H0 ;  /* 0x20000019ff197230 */ /* 0x000fca0000004100 */
[----:B------:R-:W-:-:S04]  /*0760*/  FFMA R4, R25, R24, R4 ;  /* 0x0000001819047223 */ /* 0x000fc80000000004 */
[----:B------:R-:W-:Y:S01]  /*0770*/  FFMA R12, R5, R27, R4 ;  /* 0x0000001b050c7223 */ /* 0x000fe20000000004 */
[----:B------:R-:W-:Y:S06]  /*0780*/  BRA.U UP0, `(.L_x_61) ;  /* 0xfffffff900a07547 */ /* 0x000fec000b83ffff */
[----:B------:R-:W0:Y:S01]  /*0790*/  S2R R2, SR_TID.Y ;  /* 0x0000000000027919 */ /* 0x000e220000002200 */
[----:B------:R-:W-:Y:S01]  /*07a0*/  BSSY.RECONVERGENT B0, `(.L_x_62) ;  /* 0x0000050000007945 */ /* 0x000fe20003800200 */
[----:B0-----:R-:W-:-:S13]  /*07b0*/  ISETP.GT.U32.AND P1, PT, R2, 0x3f, PT ;  /* 0x0000003f0200780c */ /* 0x001fda0003f24070 */
[----:B------:R-:W-:Y:S05]  /*07c0*/  @P1 BRA `(.L_x_63) ;  /* 0x0000000400341947 */ /* 0x000fea0003800000 */
[----:B------:R-:W0:Y:S01]  /*07d0*/  LDCU UR5, c[0x0][0x3c8] ;  /* 0x00007900ff0577ac */ /* 0x000e220008000800 */
[----:B-----5:R-:W-:-:S04]  /*07e0*/  FADD R3, -R9, R12 ;  /* 0x0000000c09037221 */ /* 0x020fc80000000100 */
[----:B------:R-:W-:Y:S01]  /*07f0*/  FMUL R4, R0, R3 ;  /* 0x0000000300047220 */ /* 0x000fe20000400000 */
[----:B------:R-:W-:-:S03]  /*0800*/  MOV R3, R2 ;  /* 0x0000000200037202 */ /* 0x000fc60000000f00 */
[----:B0-----:R-:W-:-:S07]  /*0810*/  FMUL R2, R4, UR5 ;  /* 0x0000000504027c20 */ /* 0x001fce0008400000 */
.L_x_70:
[----:B------:R-:W0:Y:S01]  /*0820*/  LDC.64 R16, c[0x0][0x388] ;  /* 0x0000e200ff107b82 */ /* 0x000e220000000a00 */
[----:B------:R-:W-:-:S07]  /*0830*/  LEA R5, R6, R3, 0x6 ;  /* 0x0000000306057211 */ /* 0x000fce00078e30ff */
[----:B------:R-:W1:Y:S01]  /*0840*/  LDC.64 R12, c[0x0][0x3a8] ;  /* 0x0000ea00ff0c7b82 */ /* 0x000e620000000a00 */
[----:B0-----:R-:W-:-:S06]  /*0850*/  IMAD.WIDE.U32 R16, R5, 0x2, R16 ;  /* 0x0000000205107825 */ /* 0x001fcc00078e0010 */
[----:B------:R-:W2:Y:S01]  /*0860*/  LDG.E.U16.CONSTANT R16, desc[UR6][R16.64] ;  /* 0x0000000610107981 */ /* 0x000ea2000c1e9500 */
[----:B------:R-:W-:Y:S01]  /*0870*/  IADD3 R10, PT, PT, R8, R3, RZ ;  /* 0x00000003080a7210 */ /* 0x000fe20007ffe0ff */
[----:B------:R-:W-:Y:S04]  /*0880*/  BSSY.RECONVERGENT B1, `(.L_x_64) ;  /* 0x0000012000017945 */ /* 0x000fe80003800200 */
[----:B-1----:R-:W-:-:S03]  /*0890*/  IMAD.WIDE R12, R10, 0x2, R12 ;  /* 0x000000020a0c7825 */ /* 0x002fc600078e020c */
[C---:B------:R-:W-:Y:S02]  /*08a0*/  LOP3.LUT R14, R12.reuse, 0xfffffffd, RZ, 0xc0, !PT ;  /* 0xfffffffd0c0e7812 */ /* 0x040fe400078ec0ff */
[----:B------:R-:W-:Y:S02]  /*08b0*/  MOV R15, R13 ;  /* 0x0000000d000f7202 */ /* 0x000fe40000000f00 */
[----:B------:R-:W-:-:S03]  /*08c0*/  LOP3.LUT R4, R12, 0x2, RZ, 0xc0, !PT ;  /* 0x000000020c047812 */ /* 0x000fc600078ec0ff */
[----:B------:R0:W5:Y:S01]  /*08d0*/  LD.E R21, desc[UR6][R14.64] ;  /* 0x000000060e157980 */ /* 0x000162000c101900 */
[----:B------:R-:W-:Y:S01]  /*08e0*/  ISETP.EQ.U32.AND P1, PT, R4, RZ, PT ;  /* 0x000000ff0400720c */ /* 0x000fe20003f22070 */
[----:B------:R-:W-:-:S05]  /*08f0*/  HFMA2 R4, -RZ, RZ, 0, 0.19775390625 ;  /* 0x00003254ff047431 */ /* 0x000fca00000001ff */
[----:B------:R-:W-:Y:S01]  /*0900*/  SEL R18, R4, 0x7610, P1 ;  /* 0x0000761004127807 */ /* 0x000fe20000800000 */
[----:B--2---:R-:W-:-:S05]  /*0910*/  HADD2.F32 R19, -RZ, R16.H0_H0 ;  /* 0x20000010ff137230 */ /* 0x004fca0000004100 */
[----:B------:R-:W-:-:S05]  /*0920*/  FMUL R19, R2, R19 ;  /* 0x0000001302137220 */ /* 0x000fca0000400000 */
[----:B0-----:R-:W-:-:S07]  /*0930*/  F2FP.F16.F32.PACK_AB R19, RZ, R19 ;  /* 0x00000013ff13723e */ /* 0x001fce00000000ff */
.L_x_65:
[----:B-----5:R-:W-:-:S05]  /*0940*/  HADD2 R16, R21, R19.H0_H0 ;  /* 0x2000001315107230 */ /* 0x020fca0000000000 */
[----:B------:R-:W-:-:S05]  /*0950*/  PRMT R17, R21, R18, R16 ;  /* 0x0000001215117216 */ /* 0x000fca0000000010 */
[----:B------:R-:W2:Y:S02]  /*0960*/  ATOM.E.CAS.STRONG.GPU PT, R16, [R14], R21, R17 ;  /* 0x000000150e10738b */ /* 0x000ea400001ee111 */
[----:B--2---:R-:W-:Y:S02]  /*0970*/  ISETP.NE.U32.AND P1, PT, R16, R21, PT ;  /* 0x000000151000720c */ /* 0x004fe40003f25070 */
[----:B------:R-:W-:-:S11]  /*0980*/  MOV R21, R16 ;  /* 0x0000001000157202 */ /* 0x000fd60000000f00 */
[----:B------:R-:W-:Y:S05]  /*0990*/  @P1 BRA `(.L_x_65) ;  /* 0xfffffffc00e81947 */ /* 0x000fea000383ffff */
[----:B------:R-:W-:Y:S05]  /*09a0*/  BSYNC.RECONVERGENT B1 ;  /* 0x0000000000017941 */ /* 0x000fea0003800200 */
.L_x_64:
[----:B------:R-:W0:Y:S08]  /*09b0*/  LDC.64 R16, c[0x0][0x380] ;  /* 0x0000e000ff107b82 */ /* 0x000e300000000a00 */
[----:B------:R-:W1:Y:S01]  /*09c0*/  LDC.64 R12, c[0x0][0x3b0] ;  /* 0x0000ec00ff0c7b82 */ /* 0x000e620000000a00 */
[----:B0-----:R-:W-:-:S06]  /*09d0*/  IMAD.WIDE R16, R10, 0x2, R16 ;  /* 0x000000020a107825 */ /* 0x001fcc00078e0210 */
[----:B------:R-:W2:Y:S01]  /*09e0*/  LDG.E.U16.CONSTANT R16, desc[UR6][R16.64] ;  /* 0x0000000610107981 */ /* 0x000ea2000c1e9500 */
[----:B------:R-:W-:Y:S01]  /*09f0*/  BSSY.RECONVERGENT B1, `(.L_x_66) ;  /* 0x0000011000017945 */ /* 0x000fe20003800200 */
[----:B-1----:R-:W-:-:S03]  /*0a00*/  IMAD.WIDE.U32 R12, R5, 0x2, R12 ;  /* 0x00000002050c7825 */ /* 0x002fc600078e000c */
[C---:B------:R-:W-:Y:S02]  /*0a10*/  LOP3.LUT R14, R12.reuse, 0xfffffffd, RZ, 0xc0, !PT ;  /* 0xfffffffd0c0e7812 */ /* 0x040fe400078ec0ff */
[----:B------:R-:W-:Y:S02]  /*0a20*/  MOV R15, R13 ;  /* 0x0000000d000f7202 */ /* 0x000fe40000000f00 */
[----:B------:R-:W-:-:S03]  /*0a30*/  LOP3.LUT R18, R12, 0x2, RZ, 0xc0, !PT ;  /* 0x000000020c127812 */ /* 0x000fc600078ec0ff */
[----:B------:R0:W5:Y:S01]  /*0a40*/  LD.E R21, desc[UR6][R14.64] ;  /* 0x000000060e157980 */ /* 0x000162000c101900 */
[----:B------:R-:W-:-:S04]  /*0a50*/  ISETP.EQ.U32.AND P1, PT, R18, RZ, PT ;  /* 0x000000ff1200720c */ /* 0x000fc80003f22070 */
[----:B------:R-:W-:Y:S01]  /*0a60*/  SEL R18, R4, 0x7610, P1 ;  /* 0x0000761004127807 */ /* 0x000fe20000800000 */
[----:B--2---:R-:W-:-:S05]  /*0a70*/  HADD2.F32 R19, -RZ, R16.H0_H0 ;  /* 0x20000010ff137230 */ /* 0x004fca0000004100 */
[----:B------:R-:W-:-:S05]  /*0a80*/  FMUL R19, R2, R19 ;  /* 0x0000001302137220 */ /* 0x000fca0000400000 */
[----:B0-----:R-:W-:-:S07]  /*0a90*/  F2FP.F16.F32.PACK_AB R19, RZ, R19 ;  /* 0x00000013ff13723e */ /* 0x001fce00000000ff */
.L_x_67:
[----:B-----5:R-:W-:-:S05]  /*0aa0*/  HADD2 R16, R21, R19.H0_H0 ;  /* 0x2000001315107230 */ /* 0x020fca0000000000 */
[----:B------:R-:W-:-:S05]  /*0ab0*/  PRMT R17, R21, R18, R16 ;  /* 0x0000001215117216 */ /* 0x000fca0000000010 */
[----:B------:R-:W2:Y:S02]  /*0ac0*/  ATOM.E.CAS.STRONG.GPU PT, R16, [R14], R21, R17 ;  /* 0x000000150e10738b */ /* 0x000ea400001ee111 */
[----:B--2---:R-:W-:Y:S02]  /*0ad0*/  ISETP.NE.U32.AND P1, PT, R16, R21, PT ;  /* 0x000000151000720c */ /* 0x004fe40003f25070 */
[----:B------:R-:W-:-:S11]  /*0ae0*/  MOV R21, R16 ;  /* 0x0000001000157202 */ /* 0x000fd60000000f00 */
[----:B------:R-:W-:Y:S05]  /*0af0*/  @P1 BRA `(.L_x_67) ;  /* 0xfffffffc00e81947 */ /* 0x000fea000383ffff */
[----:B------:R-:W-:Y:S05]  /*0b00*/  BSYNC.RECONVERGENT B1 ;  /* 0x0000000000017941 */ /* 0x000fea0003800200 */
.L_x_66:
        /* <DEDUP_REMOVED lines=15> */
.L_x_69:
[----:B-----5:R-:W-:-:S05]  /*0c00*/  HADD2 R4, R19, R10.H0_H0 ;  /* 0x2000000a13047230 */ /* 0x020fca0000000000 */
[----:B------:R-:W-:-:S05]  /*0c10*/  PRMT R5, R19, R18, R4 ;  /* 0x0000001213057216 */ /* 0x000fca0000000004 */
[----:B------:R-:W2:Y:S02]  /*0c20*/  ATOM.E.CAS.STRONG.GPU PT, R4, [R14], R19, R5 ;  /* 0x000000130e04738b */ /* 0x000ea400001ee105 */
[----:B--2---:R-:W-:Y:S02]  /*0c30*/  ISETP.NE.U32.AND P1, PT, R4, R19, PT ;  /* 0x000000130400720c */ /* 0x004fe40003f25070 */
[----:B------:R-:W-:-:S11]  /*0c40*/  MOV R19, R4 ;  /* 0x0000000400137202 */ /* 0x000fd60000000f00 */
[----:B------:R-:W-:Y:S05]  /*0c50*/  @P1 BRA `(.L_x_69) ;  /* 0xfffffffc00e81947 */ /* 0x000fea000383ffff */
[----:B------:R-:W-:Y:S05]  /*0c60*/  BSYNC.RECONVERGENT B1 ;  /* 0x0000000000017941 */ /* 0x000fea0003800200 */
.L_x_68:
[C---:B------:R-:W-:Y:S02]  /*0c70*/  ISETP.GE.U32.AND P1, PT, R3.reuse, 0x30, PT ;  /* 0x000000300300780c */ /* 0x040fe40003f26070 */
[----:B------:R-:W-:-:S11]  /*0c80*/  IADD3 R3, PT, PT, R3, 0x10, RZ ;  /* 0x0000001003037810 */ /* 0x000fd60007ffe0ff */
[----:B------:R-:W-:Y:S05]  /*0c90*/  @!P1 BRA `(.L_x_70) ;  /* 0xfffffff800e09947 */ /* 0x000fea000383ffff */
.L_x_63:
[----:B------:R-:W-:Y:S05]  /*0ca0*/  BSYNC.RECONVERGENT B0 ;  /* 0x0000000000007941 */ /* 0x000fea0003800200 */
.L_x_62:
[----:B------:R-:W-:Y:S05]  /*0cb0*/  @P0 BRA `(.L_x_71) ;  /* 0xfffffff400080947 */ /* 0x000fea000383ffff */
[----:B------:R-:W0:Y:S01]  /*0cc0*/  LDCU UR5, c[0x0][0x3cc] ;  /* 0x00007980ff0577ac */ /* 0x000e220008000800 */
[----:B------:R-:W-:-:S04]  /*0cd0*/  UIADD3 UR4, UPT, UPT, UR4, 0x10, URZ ;  /* 0x0000001004047890 */ /* 0x000fc8000fffe0ff */
[----:B0-----:R-:W-:-:S09]  /*0ce0*/  UISETP.GE.AND UP0, UPT, UR4, UR5, UPT ;  /* 0x000000050400728c */ /* 0x001fd2000bf06270 */
[----:B------:R-:W-:Y:S05]  /*0cf0*/  BRA.U !UP0, `(.L_x_72) ;  /* 0xfffffff108f47547 */ /* 0x000fea000b83ffff */
[----:B------:R-:W-:Y:S05]  /*0d00*/  EXIT ;  /* 0x000000000000794d */ /* 0x000fea0003800000 */
.L_x_73:
        /* <DEDUP_REMOVED lines=15> */
.L_x_116:


//--------------------- .text._Z21naive_backward_kernelPK6__halfS1_S1_S1_S1_PKfPS_S4_S4_iif --------------------------
	.section	.text._Z21naive_backward_kernelPK6__halfS1_S1_S1_S1_PKfPS_S4_S4_iif,"ax",@progbits
	.align	128
        .global         _Z21naive_backward_kernelPK6__halfS1_S1_S1_S1_PKfPS_S4_S4_iif
        .type           _Z21naive_backward_kernelPK6__halfS1_S1_S1_S1_PKfPS_S4_S4_iif,@function
        .size           _Z21naive_backward_kernelPK6__halfS1_S1_S1_S1_PKfPS_S4_S4_iif,(.L_x_117 - _Z21naive_backward_kernelPK6__halfS1_S1_S1_S1_PKfPS_S4_S4_iif)
        .other          _Z21naive_backward_kernelPK6__halfS1_S1_S1_S1_PKfPS_S4_S4_iif,@"STO_CUDA_ENTRY STV_DEFAULT"
_Z21naive_backward_kernelPK6__halfS1_S1_S1_S1_PKfPS_S4_S4_iif:
.text._Z21naive_backward_kernelPK6__halfS1_S1_S1_S1_PKfPS_S4_S4_iif:
[----:B------:R-:W-:Y:S01]  /*0000*/  LDC R1, c[0x0][0x37c] ;  /* 0x0000df00ff017b82 */ /* 0x000fe20000000800 */
[----:B------:R-:W0:Y:S07]  /*0010*/  S2R R2, SR_TID.X ;  /* 0x0000000000027919 */ /* 0x000e2e0000002100 */
[----:B------:R-:W0:Y:S01]  /*0020*/  S2UR UR6, SR_CTAID.X ;  /* 0x00000000000679c3 */ /* 0x000e220000002500 */
[----:B------:R-:W1:Y:S07]  /*0030*/  LDCU.64 UR4, c[0x0][0x3c8] ;  /* 0x00007900ff0477ac */ /* 0x000e6e0008000a00 */
[----:B------:R-:W0:Y:S01]  /*0040*/  LDC R3, c[0x0][0x360] ;  /* 0x0000d800ff037b82 */ /* 0x000e220000000800 */
[----:B-1----:R-:W-:-:S04]  /*0050*/  MOV R0, UR5 ;  /* 0x0000000500007c02 */ /* 0x002fc80008000f00 */
[----:B------:R-:W-:Y:S01]  /*0060*/  ISETP.GE.AND P0, PT, R0, 0x1, PT ;  /* 0x000000010000780c */ /* 0x000fe20003f06270 */
[----:B0-----:R-:W-:-:S05]  /*0070*/  IMAD R3, R3, UR6, R2 ;  /* 0x0000000603037c24 */ /* 0x001fca000f8e0202 */
[----:B------:R-:W-:-:S13]  /*0080*/  ISETP.GE.OR P0, PT, R3, UR4, !P0 ;  /* 0x0000000403007c0c */ /* 0x000fda000c706670 */
[----:B------:R-:W-:Y:S05]  /*0090*/  @P0 EXIT ;  /* 0x000000000000094d */ /* 0x000fea0003800000 */
[----:B------:R-:W-:Y:S01]  /*00a0*/  UISETP.GE.AND UP0, UPT, UR4, 0x1, UPT ;  /* 0x000000010400788c */ /* 0x000fe2000bf06270 */
[----:B------:R-:W-:Y:S01]  /*00b0*/  IMAD R2, R3, R0, RZ ;  /* 0x0000000003027224 */ /* 0x000fe200078e02ff */
[----:B------:R-:W0:Y:S07]  /*00c0*/  LDCU.64 UR10, c[0x0][0x358] ;  /* 0x00006b00ff0a77ac */ /* 0x000e2e0008000a00 */
[----:B------:R-:W-:Y:S05]  /*00d0*/  BRA.U !UP0, `(.L_x_74) ;  /* 0x0000000908f47547 */ /* 0x000fea000b800000 */
[----:B------:R-:W-:Y:S02]  /*00e0*/  UIADD3 UR6, UPT, UPT, UR4, -0x1, URZ ;  /* 0xffffffff04067890 */ /* 0x000fe4000fffe0ff */
[----:B------:R-:W-:Y:S02]  /*00f0*/  ULOP3.LUT UR7, UR4, 0x7, URZ, 0xc0, !UPT ;  /* 0x0000000704077892 */ /* 0x000fe4000f8ec0ff */
[----:B------:R-:W-:Y:S02]  /*0100*/  ULOP3.LUT UR8, UR4, 0x3, URZ, 0xc0, !UPT ;  /* 0x0000000304087892 */ /* 0x000fe4000f8ec0ff */
[----:B------:R-:W-:Y:S02]  /*0110*/  ULOP3.LUT UR5, UR4, 0x7ffffff8, URZ, 0xc0, !UPT ;  /* 0x7ffffff804057892 */ /* 0x000fe4000f8ec0ff */
[----:B------:R-:W-:Y:S01]  /*0120*/  UISETP.GE.U32.AND UP0, UPT, UR6, 0x7, UPT ;  /* 0x000000070600788c */ /* 0x000fe2000bf06070 */
[----:B------:R-:W-:-:S10]  /*0130*/  UMOV UR4, URZ ;  /* 0x000000ff00047c82 */ /* 0x000fd40008000000 */
.L_x_81:
[----:B0-----:R-:W-:Y:S01]  /*0140*/  HFMA2 R24, -RZ, RZ, 0, 0 ;  /* 0x00000000ff187431 */ /* 0x001fe200000001ff */
[----:B------:R-:W-:Y:S01]  /*0150*/  MOV R0, RZ ;  /* 0x000000ff00007202 */ /* 0x000fe20000000f00 */
[----:B------:R-:W-:Y:S06]  /*0160*/  BRA.U !UP0, `(.L_x_75) ;  /* 0x00000005084c7547 */ /* 0x000fec000b800000 */
[----:B------:R-:W1:Y:S01]  /*0170*/  LDC R0, c[0x0][0x3cc] ;  /* 0x0000f300ff007b82 */ /* 0x000e620000000800 */
[----:B------:R-:W2:Y:S01]  /*0180*/  LDCU UR9, c[0x0][0x3c8] ;  /* 0x00007900ff0977ac */ /* 0x000ea20008000800 */
[----:B------:R-:W-:Y:S02]  /*0190*/  MOV R24, RZ ;  /* 0x000000ff00187202 */ /* 0x000fe40000000f00 */
[----:B------:R-:W-:-:S04]  /*01a0*/  MOV R5, RZ ;  /* 0x000000ff00057202 */ /* 0x000fc80000000f00 */
[----:B------:R-:W3:Y:S08]  /*01b0*/  LDC.64 R10, c[0x0][0x3a0] ;  /* 0x0000e800ff0a7b82 */ /* 0x000ef00000000a00 */
[----:B------:R-:W4:Y:S01]  /*01c0*/  LDC.64 R12, c[0x0][0x398] ;  /* 0x0000e600ff0c7b82 */ /* 0x000f220000000a00 */
[----:B--2---:R-:W-:-:S12]  /*01d0*/  USHF.L.U32 UR6, UR9, 0x1, URZ ;  /* 0x0000000109067899 */ /* 0x004fd800080006ff */
.L_x_76:
[C---:B-1----:R-:W-:Y:S02]  /*01e0*/  IMAD R15, R5.reuse, R0, UR4 ;  /* 0x00000004050f7e24 */ /* 0x042fe4000f8e0200 */
[----:B------:R-:W-:Y:S02]  /*01f0*/  IMAD R9, R5, UR9, R3 ;  /* 0x0000000905097c24 */ /* 0x000fe4000f8e0203 */
[----:B---3--:R-:W-:-:S04]  /*0200*/  IMAD.WIDE.U32 R20, R15, 0x2, R10 ;  /* 0x000000020f147825 */ /* 0x008fc800078e000a */
[----:B----4-:R-:W-:Y:S02]  /*0210*/  IMAD.WIDE R8, R9, 0x2, R12 ;  /* 0x0000000209087825 */ /* 0x010fe400078e020c */
[----:B0-----:R-:W2:Y:S04]  /*0220*/  LDG.E.U16 R20, desc[UR10][R20.64] ;  /* 0x0000000a14147981 */ /* 0x001ea8000c1e1500 */
[----:B------:R0:W3:Y:S01]  /*0230*/  LDG.E.U16 R7, desc[UR10][R8.64] ;  /* 0x0000000a08077981 */ /* 0x0000e2000c1e1500 */
[-C--:B------:R-:W-:Y:S02]  /*0240*/  IADD3 R15, PT, PT, R15, R0.reuse, RZ ;  /* 0x000000000f0f7210 */ /* 0x080fe40007ffe0ff */
[----:B------:R-:W-:Y:S02]  /*0250*/  IADD3 R18, P0, PT, R8, UR6, RZ ;  /* 0x0000000608127c10 */ /* 0x000fe4000ff1e0ff */
[C---:B------:R-:W-:Y:S01]  /*0260*/  IADD3 R17, PT, PT, R15.reuse, R0, RZ ;  /* 0x000000000f117210 */ /* 0x040fe20007ffe0ff */
[----:B------:R-:W-:Y:S01]  /*0270*/  IMAD.WIDE.U32 R14, R15, 0x2, R10 ;  /* 0x000000020f0e7825 */ /* 0x000fe200078e000a */
[----:B------:R-:W-:-:S03]  /*0280*/  IADD3.X R19, PT, PT, RZ, R9, RZ, P0, !PT ;  /* 0x00000009ff137210 */ /* 0x000fc600007fe4ff */
[C-C-:B------:R-:W-:Y:S01]  /*0290*/  IMAD.WIDE.U32 R22, R17.reuse, 0x2, R10.reuse ;  /* 0x0000000211167825 */ /* 0x140fe200078e000a */
[-C--:B------:R-:W-:Y:S01]  /*02a0*/  IADD3 R17, PT, PT, R17, R0.reuse, RZ ;  /* 0x0000000011117210 */ /* 0x080fe20007ffe0ff */
[----:B------:R1:W4:Y:S01]  /*02b0*/  LDG.E.U16 R4, desc[UR10][R14.64] ;  /* 0x0000000a0e047981 */ /* 0x000322000c1e1500 */
[----:B------:R-:W-:Y:S02]  /*02c0*/  IADD3 R16, P0, PT, R18, UR6, RZ ;  /* 0x0000000612107c10 */ /* 0x000fe4000ff1e0ff */
[C---:B0-----:R-:W-:Y:S01]  /*02d0*/  IADD3 R9, PT, PT, R17.reuse, R0, RZ ;  /* 0x0000000011097210 */ /* 0x041fe20007ffe0ff */
[----:B------:R0:W5:Y:S04]  /*02e0*/  LDG.E.U16 R26, desc[UR10][R22.64] ;  /* 0x0000000a161a7981 */ /* 0x000168000c1e1500 */
[----:B------:R0:W5:Y:S01]  /*02f0*/  LDG.E.U16 R27, desc[UR10][R18.64] ;  /* 0x0000000a121b7981 */ /* 0x000162000c1e1500 */
[----:B-1----:R-:W-:Y:S01]  /*0300*/  IMAD.WIDE.U32 R14, R17, 0x2, R10 ;  /* 0x00000002110e7825 */ /* 0x002fe200078e000a */
[----:B------:R-:W-:-:S02]  /*0310*/  IADD3.X R17, PT, PT, RZ, R19, RZ, P0, !PT ;  /* 0x00000013ff117210 */ /* 0x000fc400007fe4ff */
[----:B------:R-:W-:Y:S02]  /*0320*/  IADD3 R28, P0, PT, R16, UR6, RZ ;  /* 0x00000006101c7c10 */ /* 0x000fe4000ff1e0ff */
[----:B------:R1:W5:Y:S02]  /*0330*/  LDG.E.U16 R8, desc[UR10][R14.64] ;  /* 0x0000000a0e087981 */ /* 0x000364000c1e1500 */
[----:B------:R-:W-:Y:S02]  /*0340*/  IADD3.X R29, PT, PT, RZ, R17, RZ, P0, !PT ;  /* 0x00000011ff1d7210 */ /* 0x000fe400007fe4ff */
[----:B0-----:R-:W-:Y:S01]  /*0350*/  IADD3 R22, P0, PT, R28, UR6, RZ ;  /* 0x000000061c167c10 */ /* 0x001fe2000ff1e0ff */
[----:B------:R0:W5:Y:S01]  /*0360*/  LDG.E.U16 R25, desc[UR10][R16.64] ;  /* 0x0000000a10197981 */ /* 0x000162000c1e1500 */
[C---:B------:R-:W-:Y:S01]  /*0370*/  IADD3 R21, PT, PT, R9.reuse, R0, RZ ;  /* 0x0000000009157210 */ /* 0x040fe20007ffe0ff */
[----:B------:R-:W-:Y:S01]  /*0380*/  IMAD.WIDE.U32 R18, R9, 0x2, R10 ;  /* 0x0000000209127825 */ /* 0x000fe200078e000a */
[----:B------:R-:W-:Y:S01]  /*0390*/  IADD3.X R23, PT, PT, RZ, R29, RZ, P0, !PT ;  /* 0x0000001dff177210 */ /* 0x000fe200007fe4ff */
[----:B------:R0:W5:Y:S01]  /*03a0*/  LDG.E.U16 R9, desc[UR10][R28.64] ;  /* 0x0000000a1c097981 */ /* 0x000162000c1e1500 */
[----:B-1----:R-:W-:-:S03]  /*03b0*/  IADD3 R14, P0, PT, R22, UR6, RZ ;  /* 0x00000006160e7c10 */ /* 0x002fc6000ff1e0ff */
[----:B------:R1:W5:Y:S01]  /*03c0*/  LDG.E.U16 R6, desc[UR10][R18.64] ;  /* 0x0000000a12067981 */ /* 0x000362000c1e1500 */
[C---:B0-----:R-:W-:Y:S01]  /*03d0*/  IMAD.WIDE.U32 R16, R21.reuse, 0x2, R10 ;  /* 0x0000000215107825 */ /* 0x041fe200078e000a */
[----:B------:R-:W-:-:S05]  /*03e0*/  IADD3 R29, PT, PT, R21, R0, RZ ;  /* 0x00000000151d7210 */ /* 0x000fca0007ffe0ff */
[----:B------:R-:W5:Y:S01]  /*03f0*/  LDG.E.U16 R16, desc[UR10][R16.64] ;  /* 0x0000000a10107981 */ /* 0x000f62000c1e1500 */
[C---:B-1----:R-:W-:Y:S01]  /*0400*/  IMAD.WIDE.U32 R18, R29.reuse, 0x2, R10 ;  /* 0x000000021d127825 */ /* 0x042fe200078e000a */
[----:B------:R-:W-:-:S05]  /*0410*/  IADD3 R29, PT, PT, R29, R0, RZ ;  /* 0x000000001d1d7210 */ /* 0x000fca0007ffe0ff */
[----:B------:R-:W-:Y:S01]  /*0420*/  IMAD.WIDE.U32 R28, R29, 0x2, R10 ;  /* 0x000000021d1c7825 */ /* 0x000fe200078e000a */
[----:B------:R-:W5:Y:S05]  /*0430*/  LDG.E.U16 R18, desc[UR10][R18.64] ;  /* 0x0000000a12127981 */ /* 0x000f6a000c1e1500 */
[----:B------:R-:W5:Y:S01]  /*0440*/  LDG.E.U16 R28, desc[UR10][R28.64] ;  /* 0x0000000a1c1c7981 */ /* 0x000f62000c1e1500 */
[----:B--2---:R-:W-:Y:S02]  /*0450*/  HADD2.F32 R15, -RZ, R20.H0_H0 ;  /* 0x20000014ff0f7230 */ /* 0x004fe40000004100 */
[----:B---3--:R-:W-:Y:S02]  /*0460*/  HADD2.F32 R20, -RZ, R7.H0_H0 ;  /* 0x20000007ff147230 */ /* 0x008fe40000004100 */
[----:B------:R0:W2:Y:S03]  /*0470*/  LDG.E.U16 R7, desc[UR10][R22.64] ;  /* 0x0000000a16077981 */ /* 0x0000a6000c1e1500 */
[----:B------:R-:W-:Y:S01]  /*0480*/  FFMA R24, R20, R15, R24 ;  /* 0x0000000f14187223 */ /* 0x000fe20000000018 */
[----:B------:R-:W-:-:S02]  /*0490*/  IADD3.X R15, PT, PT, RZ, R23, RZ, P0, !PT ;  /* 0x00000017ff0f7210 */ /* 0x000fc400007fe4ff */
[----:B------:R-:W-:-:S03]  /*04a0*/  IADD3 R20, P0, PT, R14, UR6, RZ ;  /* 0x000000060e147c10 */ /* 0x000fc6000ff1e0ff */
[----:B------:R-:W3:Y:S01]  /*04b0*/  LDG.E.U16 R14, desc[UR10][R14.64] ;  /* 0x0000000a0e0e7981 */ /* 0x000ee2000c1e1500 */
[----:B------:R-:W-:Y:S02]  /*04c0*/  IADD3.X R21, PT, PT, RZ, R15, RZ, P0, !PT ;  /* 0x0000000fff157210 */ /* 0x000fe400007fe4ff */
[----:B0-----:R-:W-:-:S03]  /*04d0*/  IADD3 R22, P0, PT, R20, UR6, RZ ;  /* 0x0000000614167c10 */ /* 0x001fc6000ff1e0ff */
[----:B------:R-:W3:Y:S01]  /*04e0*/  LDG.E.U16 R20, desc[UR10][R20.64] ;  /* 0x0000000a14147981 */ /* 0x000ee2000c1e1500 */
[----:B------:R-:W-:-:S05]  /*04f0*/  IADD3.X R23, PT, PT, RZ, R21, RZ, P0, !PT ;  /* 0x00000015ff177210 */ /* 0x000fca00007fe4ff */
[----:B------:R-:W3:Y:S01]  /*0500*/  LDG.E.U16 R22, desc[UR10][R22.64] ;  /* 0x0000000a16167981 */ /* 0x000ee2000c1e1500 */
[----:B----4-:R-:W-:Y:S02]  /*0510*/  HADD2.F32 R4, -RZ, R4.H0_H0 ;  /* 0x20000004ff047230 */ /* 0x010fe40000004100 */
[----:B-----5:R-:W-:Y:S02]  /*0520*/  HADD2.F32 R27, -RZ, R27.H0_H0 ;  /* 0x2000001bff1b7230 */ /* 0x020fe40000004100 */
[----:B------:R-:W-:-:S03]  /*0530*/  HADD2.F32 R26, -RZ, R26.H0_H0 ;  /* 0x2000001aff1a7230 */ /* 0x000fc60000004100 */
[----:B------:R-:W-:Y:S01]  /*0540*/  FFMA R4, R27, R4, R24 ;  /* 0x000000041b047223 */ /* 0x000fe20000000018 */
[----:B------:R-:W-:Y:S02]  /*0550*/  HADD2.F32 R25, -RZ, R25.H0_H0 ;  /* 0x20000019ff197230 */ /* 0x000fe40000004100 */
[----:B------:R-:W-:Y:S02]  /*0560*/  HADD2.F32 R8, -RZ, R8.H0_H0 ;  /* 0x20000008ff087230 */ /* 0x000fe40000004100 */
[----:B------:R-:W-:Y:S02]  /*0570*/  HADD2.F32 R9, -RZ, R9.H0_H0 ;  /* 0x20000009ff097230 */ /* 0x000fe40000004100 */
[----:B------:R-:W-:Y:S01]  /*0580*/  FFMA R4, R25, R26, R4 ;  /* 0x0000001a19047223 */ /* 0x000fe20000000004 */
[----:B------:R-:W-:Y:S01]  /*0590*/  IADD3 R5, PT, PT, R5, 0x8, RZ ;  /* 0x0000000805057810 */ /* 0x000fe20007ffe0ff */
[----:B------:R-:W-:Y:S02]  /*05a0*/  HADD2.F32 R6, -RZ, R6.H0_H0 ;  /* 0x20000006ff067230 */ /* 0x000fe40000004100 */
[----:B------:R-:W-:Y:S01]  /*05b0*/  FFMA R4, R9, R8, R4 ;  /* 0x0000000809047223 */ /* 0x000fe20000000004 */
[----:B------:R-:W-:Y:S01]  /*05c0*/  ISETP.NE.AND P0, PT, R5, UR5, PT ;  /* 0x0000000505007c0c */ /* 0x000fe2000bf05270 */
[----:B------:R-:W-:-:S02]  /*05d0*/  HADD2.F32 R16, -RZ, R16.H0_H0 ;  /* 0x20000010ff107230 */ /* 0x000fc40000004100 */
[----:B------:R-:W-:Y:S02]  /*05e0*/  HADD2.F32 R18, -RZ, R18.H0_H0 ;  /* 0x20000012ff127230 */ /* 0x000fe40000004100 */
[----:B------:R-:W-:Y:S02]  /*05f0*/  HADD2.F32 R28, -RZ, R28.H0_H0 ;  /* 0x2000001cff1c7230 */ /* 0x000fe40000004100 */
[----:B--2---:R-:W-:-:S05]  /*0600*/  HADD2.F32 R7, -RZ, R7.H0_H0 ;  /* 0x20000007ff077230 */ /* 0x004fca0000004100 */
[----:B------:R-:W-:Y:S01]  /*0610*/  FFMA R4, R7, R6, R4 ;  /* 0x0000000607047223 */ /* 0x000fe20000000004 */
[----:B---3--:R-:W-:-:S05]  /*0620*/  HADD2.F32 R9, -RZ, R14.H0_H0 ;  /* 0x2000000eff097230 */ /* 0x008fca0000004100 */
[----:B------:R-:W-:Y:S01]  /*0630*/  FFMA R4, R9, R16, R4 ;  /* 0x0000001009047223 */ /* 0x000fe20000000004 */
[----:B------:R-:W-:-:S05]  /*0640*/  HADD2.F32 R7, -RZ, R20.H0_H0 ;  /* 0x20000014ff077230 */ /* 0x000fca0000004100 */
[----:B------:R-:W-:Y:S01]  /*0650*/  FFMA R4, R7, R18, R4 ;  /* 0x0000001207047223 */ /* 0x000fe20000000004 */
[----:B------:R-:W-:-:S05]  /*0660*/  HADD2.F32 R9, -RZ, R22.H0_H0 ;  /* 0x20000016ff097230 */ /* 0x000fca0000004100 */
[----:B------:R-:W-:Y:S01]  /*0670*/  FFMA R24, R9, R28, R4 ;  /* 0x0000001c09187223 */ /* 0x000fe20000000004 */
[----:B------:R-:W-:Y:S06]  /*0680*/  @P0 BRA `(.L_x_76) ;  /* 0xfffffff800d40947 */ /* 0x000fec000383ffff */
[----:B------:R-:W-:-:S07]  /*0690*/  MOV R0, UR5 ;  /* 0x0000000500007c02 */ /* 0x000fce0008000f00 */
.L_x_75:
[----:B------:R-:W-:-:S09]  /*06a0*/  UISETP.NE.AND UP1, UPT, UR7, URZ, UPT ;  /* 0x000000ff0700728c */ /* 0x000fd2000bf25270 */
[----:B------:R-:W-:Y:S05]  /*06b0*/  BRA.U !UP1, `(.L_x_77) ;  /* 0x0000000509547547 */ /* 0x000fea000b800000 */
[----:B------:R-:W1:Y:S01]  /*06c0*/  LDCU UR9, c[0x0][0x3c8] ;  /* 0x00007900ff0977ac */ /* 0x000e620008000800 */
[----:B------:R-:W-:Y:S02]  /*06d0*/  UIADD3 UR6, UPT, UPT, UR7, -0x1, URZ ;  /* 0xffffffff07067890 */ /* 0x000fe4000fffe0ff */
[----:B------:R-:W-:Y:S02]  /*06e0*/  UISETP.NE.AND UP2, UPT, UR8, URZ, UPT ;  /* 0x000000ff0800728c */ /* 0x000fe4000bf45270 */
[----:B------:R-:W-:Y:S02]  /*06f0*/  UISETP.GE.U32.AND UP1, UPT, UR6, 0x3, UPT ;  /* 0x000000030600788c */ /* 0x000fe4000bf26070 */
[----:B-1----:R-:W-:-:S07]  /*0700*/  USHF.L.U32 UR6, UR9, 0x1, URZ ;  /* 0x0000000109067899 */ /* 0x002fce00080006ff */
[----:B------:R-:W-:Y:S05]  /*0710*/  BRA.U !UP1, `(.L_x_78) ;  /* 0x0000000109a07547 */ /* 0x000fea000b800000 */
[----:B------:R-:W1:Y:S01]  /*0720*/  LDC.64 R20, c[0x0][0x398] ;  /* 0x0000e600ff147b82 */ /* 0x000e620000000a00 */
[----:B------:R-:W-:-:S07]  /*0730*/  IMAD R7, R0, UR9, R3 ;  /* 0x0000000900077c24 */ /* 0x000fce000f8e0203 */
[----:B------:R-:W2:Y:S08]  /*0740*/  LDC R10, c[0x0][0x3cc] ;  /* 0x0000f300ff0a7b82 */ /* 0x000eb00000000800 */
[----:B------:R-:W3:Y:S01]  /*0750*/  LDC.64 R4, c[0x0][0x3a0] ;  /* 0x0000e800ff047b82 */ /* 0x000ee20000000a00 */
[----:B-1----:R-:W-:-:S03]  /*0760*/  IMAD.WIDE R20, R7, 0x2, R20 ;  /* 0x0000000207147825 */ /* 0x002fc600078e0214 */
[----:B------:R-:W-:Y:S02]  /*0770*/  IADD3 R6, P0, PT, R20, UR6, RZ ;  /* 0x0000000614067c10 */ /* 0x000fe4000ff1e0ff */
[----:B0-----:R-:W4:Y:S01]  /*0780*/  LDG.E.U16 R15, desc[UR10][R20.64] ;  /* 0x0000000a140f7981 */ /* 0x001f22000c1e1500 */
[----:B--2---:R-:W-:Y:S01]  /*0790*/  IMAD R19, R0, R10, UR4 ;  /* 0x0000000400137e24 */ /* 0x004fe2000f8e020a */
[----:B------:R-:W-:-:S04]  /*07a0*/  IADD3.X R7, PT, PT, RZ, R21, RZ, P0, !PT ;  /* 0x00000015ff077210 */ /* 0x000fc800007fe4ff */
[CC--:B------:R-:W-:Y:S01]  /*07b0*/  IADD3 R17, PT, PT, R19.reuse, R10.reuse, RZ ;  /* 0x0000000a13117210 */ /* 0x0c0fe20007ffe0ff */
[----:B------:R-:W2:Y:S01]  /*07c0*/  LDG.E.U16 R14, desc[UR10][R6.64] ;  /* 0x0000000a060e7981 */ /* 0x000ea2000c1e1500 */
[--C-:B---3--:R-:W-:Y:S02]  /*07d0*/  IMAD.WIDE.U32 R18, R19, 0x2, R4.reuse ;  /* 0x0000000213127825 */ /* 0x108fe400078e0004 */
[CC--:B------:R-:W-:Y:S02]  /*07e0*/  IADD3 R11, PT, PT, R17.reuse, R10.reuse, RZ ;  /* 0x0000000a110b7210 */ /* 0x0c0fe40007ffe0ff */
[----:B------:R-:W-:Y:S01]  /*07f0*/  IADD3 R8, P0, PT, R6, UR6, RZ ;  /* 0x0000000606087c10 */ /* 0x000fe2000ff1e0ff */
[--C-:B------:R-:W-:Y:S01]  /*0800*/  IMAD.WIDE.U32 R16, R17, 0x2, R4.reuse ;  /* 0x0000000211107825 */ /* 0x100fe200078e0004 */
[C---:B------:R-:W-:Y:S01]  /*0810*/  IADD3 R13, PT, PT, R11.reuse, R10, RZ ;  /* 0x0000000a0b0d7210 */ /* 0x040fe20007ffe0ff */
[----:B------:R-:W3:Y:S01]  /*0820*/  LDG.E.U16 R18, desc[UR10][R18.64] ;  /* 0x0000000a12127981 */ /* 0x000ee2000c1e1500 */
[----:B------:R-:W-:Y:S01]  /*0830*/  IADD3.X R9, PT, PT, RZ, R7, RZ, P0, !PT ;  /* 0x00000007ff097210 */ /* 0x000fe200007fe4ff */
[--C-:B------:R-:W-:Y:S01]  /*0840*/  IMAD.WIDE.U32 R10, R11, 0x2, R4.reuse ;  /* 0x000000020b0a7825 */ /* 0x100fe200078e0004 */
[----:B------:R-:W-:Y:S01]  /*0850*/  IADD3 R12, P0, PT, R8, UR6, RZ ;  /* 0x00000006080c7c10 */ /* 0x000fe2000ff1e0ff */
[----:B------:R-:W5:Y:S02]  /*0860*/  LDG.E.U16 R16, desc[UR10][R16.64] ;  /* 0x0000000a10107981 */ /* 0x000f64000c1e1500 */
[----:B------:R-:W-:Y:S01]  /*0870*/  IMAD.WIDE.U32 R4, R13, 0x2, R4 ;  /* 0x000000020d047825 */ /* 0x000fe200078e0004 */
[----:B------:R-:W-:Y:S01]  /*0880*/  IADD3.X R13, PT, PT, RZ, R9, RZ, P0, !PT ;  /* 0x00000009ff0d7210 */ /* 0x000fe200007fe4ff */
[----:B------:R-:W5:Y:S04]  /*0890*/  LDG.E.U16 R10, desc[UR10][R10.64] ;  /* 0x0000000a0a0a7981 */ /* 0x000f68000c1e1500 */
[----:B------:R-:W5:Y:S04]  /*08a0*/  LDG.E.U16 R8, desc[UR10][R8.64] ;  /* 0x0000000a08087981 */ /* 0x000f68000c1e1500 */
[----:B------:R-:W5:Y:S04]  /*08b0*/  LDG.E.U16 R4, desc[UR10][R4.64] ;  /* 0x0000000a04047981 */ /* 0x000f68000c1e1500 */
[----:B------:R-:W5:Y:S01]  /*08c0*/  LDG.E.U16 R12, desc[UR10][R12.64] ;  /* 0x0000000a0c0c7981 */ /* 0x000f62000c1e1500 */
[----:B------:R-:W-:Y:S01]  /*08d0*/  IADD3 R0, PT, PT, R0, 0x4, RZ ;  /* 0x0000000400007810 */ /* 0x000fe20007ffe0ff */
[----:B----4-:R-:W-:-:S02]  /*08e0*/  HADD2.F32 R15, -RZ, R15.H0_H0 ;  /* 0x2000000fff0f7230 */ /* 0x010fc40000004100 */
[----:B--2---:R-:W-:Y:S02]  /*08f0*/  HADD2.F32 R14, -RZ, R14.H0_H0 ;  /* 0x2000000eff0e7230 */ /* 0x004fe40000004100 */
[----:B---3--:R-:W-:Y:S02]  /*0900*/  HADD2.F32 R18, -RZ, R18.H0_H0 ;  /* 0x20000012ff127230 */ /* 0x008fe40000004100 */
        /* <DEDUP_REMOVED lines=9> */
.L_x_78:
[----:B------:R-:W-:Y:S05]  /*09a0*/  BRA.U !UP2, `(.L_x_77) ;  /* 0x000000010a987547 */ /* 0x000fea000b800000 */
[----:B------:R-:W-:Y:S02]  /*09b0*/  UISETP.NE.AND UP1, UPT, UR8, 0x1, UPT ;  /* 0x000000010800788c */ /* 0x000fe4000bf25270 */
[----:B------:R-:W-:-:S07]  /*09c0*/  ULOP3.LUT UP2, URZ, UR9, 0x1, URZ, 0xc0, !UPT ;  /* 0x0000000109ff7892 */ /* 0x000fce000f84c0ff */
[----:B------:R-:W-:Y:S05]  /*09d0*/  BRA.U !UP1, `(.L_x_79) ;  /* 0x0000000109587547 */ /* 0x000fea000b800000 */
[----:B------:R-:W1:Y:S01]  /*09e0*/  LDC R11, c[0x0][0x3cc] ;  /* 0x0000f300ff0b7b82 */ /* 0x000e620000000800 */
[----:B------:R-:W-:-:S07]  /*09f0*/  IMAD R9, R0, UR9, R3 ;  /* 0x0000000900097c24 */ /* 0x000fce000f8e0203 */
[----:B------:R-:W2:Y:S08]  /*0a00*/  LDC.64 R4, c[0x0][0x398] ;  /* 0x0000e600ff047b82 */ /* 0x000eb00000000a00 */
[----:B------:R-:W3:Y:S01]  /*0a10*/  LDC.64 R6, c[0x0][0x3a0] ;  /* 0x0000e800ff067b82 */ /* 0x000ee20000000a00 */
[----:B-1----:R-:W-:-:S05]  /*0a20*/  IMAD R8, R0, R11, UR4 ;  /* 0x0000000400087e24 */ /* 0x002fca000f8e020b */
[----:B------:R-:W-:Y:S01]  /*0a30*/  IADD3 R11, PT, PT, R8, R11, RZ ;  /* 0x0000000b080b7210 */ /* 0x000fe20007ffe0ff */
[----:B--2---:R-:W-:-:S03]  /*0a40*/  IMAD.WIDE R4, R9, 0x2, R4 ;  /* 0x0000000209047825 */ /* 0x004fc600078e0204 */
[----:B------:R-:W-:-:S03]  /*0a50*/  IADD3 R10, P0, PT, R4, UR6, RZ ;  /* 0x00000006040a7c10 */ /* 0x000fc6000ff1e0ff */
[----:B0-----:R-:W2:Y:S01]  /*0a60*/  LDG.E.U16 R4, desc[UR10][R4.64] ;  /* 0x0000000a04047981 */ /* 0x001ea2000c1e1500 */
[----:B---3--:R-:W-:-:S04]  /*0a70*/  IMAD.WIDE.U32 R8, R8, 0x2, R6 ;  /* 0x0000000208087825 */ /* 0x008fc800078e0006 */
[----:B------:R-:W-:Y:S01]  /*0a80*/  IMAD.WIDE.U32 R6, R11, 0x2, R6 ;  /* 0x000000020b067825 */ /* 0x000fe200078e0006 */
[----:B------:R-:W-:Y:S01]  /*0a90*/  IADD3.X R11, PT, PT, RZ, R5, RZ, P0, !PT ;  /* 0x00000005ff0b7210 */ /* 0x000fe200007fe4ff */
[----:B------:R-:W3:Y:S04]  /*0aa0*/  LDG.E.U16 R8, desc[UR10][R8.64] ;  /* 0x0000000a08087981 */ /* 0x000ee8000c1e1500 */
[----:B------:R-:W4:Y:S04]  /*0ab0*/  LDG.E.U16 R6, desc[UR10][R6.64] ;  /* 0x0000000a06067981 */ /* 0x000f28000c1e1500 */
[----:B------:R-:W5:Y:S01]  /*0ac0*/  LDG.E.U16 R10, desc[UR10][R10.64] ;  /* 0x0000000a0a0a7981 */ /* 0x000f62000c1e1500 */
[----:B------:R-:W-:Y:S01]  /*0ad0*/  IADD3 R0, PT, PT, R0, 0x2, RZ ;  /* 0x0000000200007810 */ /* 0x000fe20007ffe0ff */
[----:B--2---:R-:W-:-:S02]  /*0ae0*/  HADD2.F32 R13, -RZ, R4.H0_H0 ;  /* 0x20000004ff0d7230 */ /* 0x004fc40000004100 */
[----:B---3--:R-:W-:Y:S02]  /*0af0*/  HADD2.F32 R12, -RZ, R8.H0_H0 ;  /* 0x20000008ff0c7230 */ /* 0x008fe40000004100 */
[----:B----4-:R-:W-:-:S03]  /*0b00*/  HADD2.F32 R14, -RZ, R6.H0_H0 ;  /* 0x20000006ff0e7230 */ /* 0x010fc60000004100 */
[----:B------:R-:W-:Y:S01]  /*0b10*/  FFMA R12, R13, R12, R24 ;  /* 0x0000000c0d0c7223 */ /* 0x000fe20000000018 */
[----:B-----5:R-:W-:-:S05]  /*0b20*/  HADD2.F32 R15, -RZ, R10.H0_H0 ;  /* 0x2000000aff0f7230 */ /* 0x020fca0000004100 */
[----:B------:R-:W-:-:S07]  /*0b30*/  FFMA R24, R15, R14, R12 ;  /* 0x0000000e0f187223 */ /* 0x000fce000000000c */
.L_x_79:
[----:B------:R-:W-:Y:S05]  /*0b40*/  BRA.U !UP2, `(.L_x_77) ;  /* 0x000000010a307547 */ /* 0x000fea000b800000 */
[----:B------:R-:W1:Y:S01]  /*0b50*/  LDC R11, c[0x0][0x3cc] ;  /* 0x0000f300ff0b7b82 */ /* 0x000e620000000800 */
[----:B------:R-:W-:-:S07]  /*0b60*/  IMAD R9, R0, UR9, R3 ;  /* 0x0000000900097c24 */ /* 0x000fce000f8e0203 */
[----:B------:R-:W2:Y:S08]  /*0b70*/  LDC.64 R4, c[0x0][0x398] ;  /* 0x0000e600ff047b82 */ /* 0x000eb00000000a00 */
[----:B------:R-:W3:Y:S01]  /*0b80*/  LDC.64 R6, c[0x0][0x3a0] ;  /* 0x0000e800ff067b82 */ /* 0x000ee20000000a00 */
[----:B-1----:R-:W-:Y:S02]  /*0b90*/  IMAD R11, R0, R11, UR4 ;  /* 0x00000004000b7e24 */ /* 0x002fe4000f8e020b */
[----:B--2---:R-:W-:-:S06]  /*0ba0*/  IMAD.WIDE R4, R9, 0x2, R4 ;  /* 0x0000000209047825 */ /* 0x004fcc00078e0204 */
[----:B0-----:R-:W2:Y:S01]  /*0bb0*/  LDG.E.U16 R4, desc[UR10][R4.64] ;  /* 0x0000000a04047981 */ /* 0x001ea2000c1e1500 */
[----:B---3--:R-:W-:-:S06]  /*0bc0*/  IMAD.WIDE.U32 R6, R11, 0x2, R6 ;  /* 0x000000020b067825 */ /* 0x008fcc00078e0006 */
[----:B------:R-:W3:Y:S01]  /*0bd0*/  LDG.E.U16 R6, desc[UR10][R6.64] ;  /* 0x0000000a06067981 */ /* 0x000ee2000c1e1500 */
[----:B--2---:R-:W-:Y:S02]  /*0be0*/  HADD2.F32 R9, -RZ, R4.H0_H0 ;  /* 0x20000004ff097230 */ /* 0x004fe40000004100 */
[----:B---3--:R-:W-:-:S05]  /*0bf0*/  HADD2.F32 R0, -RZ, R6.H0_H0 ;  /* 0x20000006ff007230 */ /* 0x008fca0000004100 */
[----:B------:R-:W-:-:S07]  /*0c00*/  FFMA R24, R9, R0, R24 ;  /* 0x0000000009187223 */ /* 0x000fce0000000018 */
.L_x_77:
[----:B------:R-:W1:Y:S01]  /*0c10*/  LDC R0, c[0x0][0x3cc] ;  /* 0x0000f300ff007b82 */ /* 0x000e620000000800 */
[----:B------:R-:W-:Y:S01]  /*0c20*/  IADD3 R7, PT, PT, R2, UR4, RZ ;  /* 0x0000000402077c10 */ /* 0x000fe2000fffe0ff */
[----:B------:R-:W-:Y:S01]  /*0c30*/  UIADD3 UR4, UPT, UPT, UR4, 0x1, URZ ;  /* 0x0000000104047890 */ /* 0x000fe2000fffe0ff */
[----:B------:R-:W-:-:S05]  /*0c40*/  F2FP.F16.F32.PACK_AB R24, RZ, R24 ;  /* 0x00000018ff18723e */ /* 0x000fca00000000ff */
[----:B------:R-:W2:Y:S01]  /*0c50*/  LDC.64 R4, c[0x0][0x3c0] ;  /* 0x0000f000ff047b82 */ /* 0x000ea20000000a00 */
[----:B-1----:R-:W-:Y:S01]  /*0c60*/  ISETP.NE.AND P0, PT, R0, UR4, PT ;  /* 0x0000000400007c0c */ /* 0x002fe2000bf05270 */
[----:B--2---:R-:W-:-:S05]  /*0c70*/  IMAD.WIDE R4, R7, 0x2, R4 ;  /* 0x0000000207047825 */ /* 0x004fca00078e0204 */
[----:B0-----:R0:W-:Y:S07]  /*0c80*/  STG.E.U16 desc[UR10][R4.64], R24 ;  /* 0x0000001804007986 */ /* 0x0011ee000c10150a */
[----:B------:R-:W-:Y:S05]  /*0c90*/  @!P0 BRA `(.L_x_80) ;  /* 0x0000000000c48947 */ /* 0x000fea0003800000 */
[----:B------:R-:W-:Y:S05]  /*0ca0*/  BRA `(.L_x_81) ;  /* 0xfffffff400247947 */ /* 0x000fea000383ffff */
.L_x_74:
[C---:B------:R-:W-:Y:S01]  /*0cb0*/  ISETP.GE.U32.AND P1, PT, R0.reuse, 0x8, PT ;  /* 0x000000080000780c */ /* 0x040fe20003f26070 */
[----:B------:R-:W-:Y:S01]  /*0cc0*/  HFMA2 R11, -RZ, RZ, 0, 0 ;  /* 0x00000000ff0b7431 */ /* 0x000fe200000001ff */
[----:B------:R-:W-:-:S04]  /*0cd0*/  LOP3.LUT R8, R0, 0x7, RZ, 0xc0, !PT ;  /* 0x0000000700087812 */ /* 0x000fc800078ec0ff */
[----:B------:R-:W-:-:S07]  /*0ce0*/  ISETP.NE.AND P0, PT, R8, RZ, PT ;  /* 0x000000ff0800720c */ /* 0x000fce0003f05270 */
[----:B------:R-:W-:Y:S06]  /*0cf0*/  @!P1 BRA `(.L_x_82) ;  /* 0x0000000000409947 */ /* 0x000fec0003800000 */
[----:B------:R-:W1:Y:S01]  /*0d00*/  LDC.64 R6, c[0x0][0x3c0] ;  /* 0x0000f000ff067b82 */ /* 0x000e620000000a00 */
[----:B------:R-:W-:Y:S01]  /*0d10*/  LOP3.LUT R11, R0, 0x7ffffff8, RZ, 0xc0, !PT ;  /* 0x7ffffff8000b7812 */ /* 0x000fe200078ec0ff */
[----:B------:R-:W-:-:S06]  /*0d20*/  UMOV UR4, URZ ;  /* 0x000000ff00047c82 */ /* 0x000fcc0008000000 */
.L_x_83:
[----:B--2---:R-:W-:Y:S01]  /*0d30*/  IADD3 R5, PT, PT, R2, UR4, RZ ;  /* 0x0000000402057c10 */ /* 0x004fe2000fffe0ff */
[----:B------:R-:W-:-:S04]  /*0d40*/  UIADD3 UR4, UPT, UPT, UR4, 0x8, URZ ;  /* 0x0000000804047890 */ /* 0x000fc8000fffe0ff */
[----:B-1----:R-:W-:Y:S02]  /*0d50*/  IMAD.WIDE R4, R5, 0x2, R6 ;  /* 0x0000000205047825 */ /* 0x002fe400078e0206 */
[----:B------:R-:W-:-:S03]  /*0d60*/  ISETP.NE.AND P1, PT, R11, UR4, PT ;  /* 0x000000040b007c0c */ /* 0x000fc6000bf25270 */
[----:B0-----:R2:W-:Y:S04]  /*0d70*/  STG.E.U16 desc[UR10][R4.64], RZ ;  /* 0x000000ff04007986 */ /* 0x0015e8000c10150a */
[----:B------:R2:W-:Y:S04]  /*0d80*/  STG.E.U16 desc[UR10][R4.64+0x2], RZ ;  /* 0x000002ff04007986 */ /* 0x0005e8000c10150a */
[----:B------:R2:W-:Y:S04]  /*0d90*/  STG.E.U16 desc[UR10][R4.64+0x4], RZ ;  /* 0x000004ff04007986 */ /* 0x0005e8000c10150a */
[----:B------:R2:W-:Y:S04]  /*0da0*/  STG.E.U16 desc[UR10][R4.64+0x6], RZ ;  /* 0x000006ff04007986 */ /* 0x0005e8000c10150a */
[----:B------:R2:W-:Y:S04]  /*0db0*/  STG.E.U16 desc[UR10][R4.64+0x8], RZ ;  /* 0x000008ff04007986 */ /* 0x0005e8000c10150a */
[----:B------:R2:W-:Y:S04]  /*0dc0*/  STG.E.U16 desc[UR10][R4.64+0xa], RZ ;  /* 0x00000aff04007986 */ /* 0x0005e8000c10150a */
[----:B------:R2:W-:Y:S04]  /*0dd0*/  STG.E.U16 desc[UR10][R4.64+0xc], RZ ;  /* 0x00000cff04007986 */ /* 0x0005e8000c10150a */
[----:B------:R2:W-:Y:S01]  /*0de0*/  STG.E.U16 desc[UR10][R4.64+0xe], RZ ;  /* 0x00000eff04007986 */ /* 0x0005e2000c10150a */
[----:B------:R-:W-:Y:S05]  /*0df0*/  @P1 BRA `(.L_x_83) ;  /* 0xfffffffc00cc1947 */ /* 0x000fea000383ffff */
.L_x_82:
[----:B------:R-:W-:Y:S05]  /*0e00*/  @!P0 BRA `(.L_x_80) ;  /* 0x0000000000688947 */ /* 0x000fea0003800000 */
[----:B------:R-:W-:Y:S02]  /*0e10*/  ISETP.GE.U32.AND P0, PT, R8, 0x4, PT ;  /* 0x000000040800780c */ /* 0x000fe40003f06070 */
[----:B------:R-:W-:-:S04]  /*0e20*/  LOP3.LUT R6, R0, 0x3, RZ, 0xc0, !PT ;  /* 0x0000000300067812 */ /* 0x000fc800078ec0ff */
[----:B------:R-:W-:-:S07]  /*0e30*/  ISETP.NE.AND P1, PT, R6, RZ, PT ;  /* 0x000000ff0600720c */ /* 0x000fce0003f25270 */
[----:B------:R-:W-:Y:S06]  /*0e40*/  @!P0 BRA `(.L_x_84) ;  /* 0x0000000000208947 */ /* 0x000fec0003800000 */
[----:B--2---:R-:W1:Y:S01]  /*0e50*/  LDC.64 R4, c[0x0][0x3c0] ;  /* 0x0000f000ff047b82 */ /* 0x004e620000000a00 */
[----:B------:R-:W-:Y:S02]  /*0e60*/  IADD3 R7, PT, PT, R2, R11, RZ ;  /* 0x0000000b02077210 */ /* 0x000fe40007ffe0ff */
[----:B------:R-:W-:-:S03]  /*0e70*/  IADD3 R11, PT, PT, R11, 0x4, RZ ;  /* 0x000000040b0b7810 */ /* 0x000fc60007ffe0ff */
[----:B-1----:R-:W-:-:S05]  /*0e80*/  IMAD.WIDE R4, R7, 0x2, R4 ;  /* 0x0000000207047825 */ /* 0x002fca00078e0204 */
[----:B0-----:R1:W-:Y:S04]  /*0e90*/  STG.E.U16 desc[UR10][R4.64], RZ ;  /* 0x000000ff04007986 */ /* 0x0013e8000c10150a */
[----:B------:R1:W-:Y:S04]  /*0ea0*/  STG.E.U16 desc[UR10][R4.64+0x2], RZ ;  /* 0x000002ff04007986 */ /* 0x0003e8000c10150a */
[----:B------:R1:W-:Y:S04]  /*0eb0*/  STG.E.U16 desc[UR10][R4.64+0x4], RZ ;  /* 0x000004ff04007986 */ /* 0x0003e8000c10150a */
[----:B------:R1:W-:Y:S02]  /*0ec0*/  STG.E.U16 desc[UR10][R4.64+0x6], RZ ;  /* 0x000006ff04007986 */ /* 0x0003e4000c10150a */
.L_x_84:
[----:B------:R-:W-:Y:S05]  /*0ed0*/  @!P1 BRA `(.L_x_80) ;  /* 0x0000000000349947 */ /* 0x000fea0003800000 */
[----:B-12---:R-:W-:Y:S02]  /*0ee0*/  LOP3.LUT R4, R0, 0x1, RZ, 0xc0, !PT ;  /* 0x0000000100047812 */ /* 0x006fe400078ec0ff */
[----:B------:R-:W-:Y:S02]  /*0ef0*/  ISETP.NE.AND P0, PT, R6, 0x1, PT ;  /* 0x000000010600780c */ /* 0x000fe40003f05270 */
[----:B------:R-:W-:-:S11]  /*0f00*/  ISETP.NE.U32.AND P1, PT, R4, 0x1, PT ;  /* 0x000000010400780c */ /* 0x000fd60003f25070 */
[----:B------:R-:W1:Y:S01]  /*0f10*/  @P0 LDC.64 R4, c[0x0][0x3c0] ;  /* 0x0000f000ff040b82 */ /* 0x000e620000000a00 */
[----:B------:R-:W-:Y:S02]  /*0f20*/  @P0 IADD3 R7, PT, PT, R2, R11, RZ ;  /* 0x0000000b02070210 */ /* 0x000fe40007ffe0ff */
[----:B------:R-:W-:-:S04]  /*0f30*/  @P0 IADD3 R11, PT, PT, R11, 0x2, RZ ;  /* 0x000000020b0b0810 */ /* 0x000fc80007ffe0ff */
[----:B------:R-:W-:Y:S01]  /*0f40*/  @!P1 IADD3 R11, PT, PT, R2, R11, RZ ;  /* 0x0000000b020b9210 */ /* 0x000fe20007ffe0ff */
[----:B------:R-:W2:Y:S01]  /*0f50*/  @!P1 LDC.64 R8, c[0x0][0x3c0] ;  /* 0x0000f000ff089b82 */ /* 0x000ea20000000a00 */
[----:B-1----:R-:W-:-:S05]  /*0f60*/  @P0 IMAD.WIDE R6, R7, 0x2, R4 ;  /* 0x0000000207060825 */ /* 0x002fca00078e0204 */
[----:B0-----:R3:W-:Y:S01]  /*0f70*/  @P0 STG.E.U16 desc[UR10][R6.64], RZ ;  /* 0x000000ff06000986 */ /* 0x0017e2000c10150a */
[----:B--2---:R-:W-:-:S03]  /*0f80*/  @!P1 IMAD.WIDE R4, R11, 0x2, R8 ;  /* 0x000000020b049825 */ /* 0x004fc600078e0208 */
[----:B------:R3:W-:Y:S04]  /*0f90*/  @P0 STG.E.U16 desc[UR10][R6.64+0x2], RZ ;  /* 0x000002ff06000986 */ /* 0x0007e8000c10150a */
[----:B------:R3:W-:Y:S02]  /*0fa0*/  @!P1 STG.E.U16 desc[UR10][R4.64], RZ ;  /* 0x000000ff04009986 */ /* 0x0007e4000c10150a */
.L_x_80:
[----:B------:R-:W4:Y:S02]  /*0fb0*/  LDCU UR6, c[0x0][0x3c8] ;  /* 0x00007900ff0677ac */ /* 0x000f240008000800 */
[----:B----4-:R-:W-:-:S09]  /*0fc0*/  UISETP.GE.AND UP0, UPT, UR6, 0x1, UPT ;  /* 0x000000010600788c */ /* 0x010fd2000bf06270 */
[----:B------:R-:W-:Y:S05]  /*0fd0*/  BRA.U !UP0, `(.L_x_85) ;  /* 0x0000001108107547 */ /* 0x000fea000b800000 */
[----:B------:R-:W4:Y:S01]  /*0fe0*/  LDC.64 R12, c[0x0][0x3a8] ;  /* 0x0000ea00ff0c7b82 */ /* 0x000f220000000a00 */
[C---:B0123--:R-:W-:Y:S01]  /*0ff0*/  LOP3.LUT R4, R0.reuse, 0xf, RZ, 0xc0, !PT ;  /* 0x0000000f00047812 */ /* 0x04ffe200078ec0ff */
[----:B------:R-:W-:Y:S01]  /*1000*/  UMOV UR4, URZ ;  /* 0x000000ff00047c82 */ /* 0x000fe20008000000 */
[C---:B------:R-:W-:Y:S02]  /*1010*/  LOP3.LUT R5, R0.reuse, 0x7, RZ, 0xc0, !PT ;  /* 0x0000000700057812 */ /* 0x040fe400078ec0ff */
[C---:B------:R-:W-:Y:S02]  /*1020*/  LOP3.LUT R6, R0.reuse, 0x7ffffff0, RZ, 0xc0, !PT ;  /* 0x7ffffff000067812 */ /* 0x040fe400078ec0ff */
[----:B------:R-:W-:Y:S01]  /*1030*/  LOP3.LUT R7, R0, 0x3, RZ, 0xc0, !PT ;  /* 0x0000000300077812 */ /* 0x000fe200078ec0ff */
[----:B----4-:R-:W-:-:S07]  /*1040*/  IMAD.WIDE R12, R3, 0x4, R12 ;  /* 0x00000004030c7825 */ /* 0x010fce00078e020c */
.L_x_93:
[----:B01----:R0:W5:Y:S01]  /*1050*/  LDG.E R8, desc[UR10][R12.64] ;  /* 0x0000000a0c087981 */ /* 0x003162000c1e1900 */
[----:B------:R-:W-:Y:S01]  /*1060*/  HFMA2 R9, -RZ, RZ, 0, 0 ;  /* 0x00000000ff097431 */ /* 0x000fe200000001ff */
[----:B------:R-:W-:-:S07]  /*1070*/  MOV R18, RZ ;  /* 0x000000ff00127202 */ /* 0x000fce0000000f00 */
.L_x_91:
[----:B------:R-:W1:Y:S01]  /*1080*/  LDC R0, c[0x0][0x3cc] ;  /* 0x0000f300ff007b82 */ /* 0x000e620000000800 */
[----:B------:R-:W-:Y:S02]  /*1090*/  CS2R R20, SRZ ;  /* 0x0000000000147805 */ /* 0x000fe4000001ff00 */
[----:B-1----:R-:W-:Y:S01]  /*10a0*/  ISETP.GE.U32.AND P0, PT, R0, 0x10, PT ;  /* 0x000000100000780c */ /* 0x002fe20003f06070 */
[----:B------:R-:W-:-:S12]  /*10b0*/  IMAD R19, R18, R0, RZ ;  /* 0x0000000012137224 */ /* 0x000fd800078e02ff */
[----:B------:R-:W-:Y:S05]  /*10c0*/  @!P0 BRA `(.L_x_86) ;  /* 0x0000000400708947 */ /* 0x000fea0003800000 */
[----:B------:R-:W-:Y:S01]  /*10d0*/  HFMA2 R21, -RZ, RZ, 0, 0 ;  /* 0x00000000ff157431 */ /* 0x000fe200000001ff */
[----:B------:R-:W-:-:S06]  /*10e0*/  UMOV UR5, URZ ;  /* 0x000000ff00057c82 */ /* 0x000fcc0008000000 */
.L_x_87:
[----:B------:R-:W1:Y:S01]  /*10f0*/  LDC.64 R10, c[0x0][0x3a0] ;  /* 0x0000e800ff0a7b82 */ /* 0x000e620000000a00 */
[----:B------:R-:W-:Y:S02]  /*1100*/  IADD3 R17, PT, PT, R2, UR5, RZ ;  /* 0x0000000502117c10 */ /* 0x000fe4000fffe0ff */
[----:B------:R-:W-:-:S05]  /*1110*/  IADD3 R23, PT, PT, R19, UR5, RZ ;  /* 0x0000000513177c10 */ /* 0x000fca000fffe0ff */
[----:B------:R-:W2:Y:S01]  /*1120*/  LDC.64 R14, c[0x0][0x390] ;  /* 0x0000e400ff0e7b82 */ /* 0x000ea20000000a00 */
[----:B-1----:R-:W-:-:S05]  /*1130*/  IMAD.WIDE R10, R17, 0x2, R10 ;  /* 0x00000002110a7825 */ /* 0x002fca00078e020a */
[----:B------:R-:W3:Y:S01]  /*1140*/  LDG.E.U16 R20, desc[UR10][R10.64] ;  /* 0x0000000a0a147981 */ /* 0x000ee2000c1e1500 */
[----:B--2---:R-:W-:-:S03]  /*1150*/  IMAD.WIDE.U32 R14, R23, 0x2, R14 ;  /* 0x00000002170e7825 */ /* 0x004fc600078e000e */
[----:B------:R-:W2:Y:S04]  /*1160*/  LDG.E.U16 R25, desc[UR10][R10.64+0x2] ;  /* 0x0000020a0a197981 */ /* 0x000ea8000c1e1500 */
[----:B------:R-:W4:Y:S04]  /*1170*/  LDG.E.U16 R23, desc[UR10][R14.64] ;  /* 0x0000000a0e177981 */ /* 0x000f28000c1e1500 */
[----:B------:R-:W2:Y:S04]  /*1180*/  LDG.E.U16 R22, desc[UR10][R14.64+0x2] ;  /* 0x0000020a0e167981 */ /* 0x000ea8000c1e1500 */
[----:B------:R-:W2:Y:S04]  /*1190*/  LDG.E.U16 R17, desc[UR10][R10.64+0x4] ;  /* 0x0000040a0a117981 */ /* 0x000ea8000c1e1500 */
[----:B------:R-:W2:Y:S04]  /*11a0*/  LDG.E.U16 R16, desc[UR10][R14.64+0x4] ;  /* 0x0000040a0e107981 */ /* 0x000ea8000c1e1500 */
[----:B------:R-:W2:Y:S01]  /*11b0*/  LDG.E.U16 R28, desc[UR10][R14.64+0x1e] ;  /* 0x00001e0a0e1c7981 */ /* 0x000ea2000c1e1500 */
[----:B---3--:R-:W-:-:S02]  /*11c0*/  HADD2.F32 R20, -RZ, R20.H0_H0 ;  /* 0x20000014ff147230 */ /* 0x008fc40000004100 */
[----:B----4-:R-:W-:-:S05]  /*11d0*/  HADD2.F32 R23, -RZ, R23.H0_H0 ;  /* 0x20000017ff177230 */ /* 0x010fca0000004100 */
[----:B------:R-:W-:Y:S02]  /*11e0*/  FFMA R24, R20, R23, R21 ;  /* 0x0000001714187223 */ /* 0x000fe40000000015 */
[----:B------:R-:W3:Y:S01]  /*11f0*/  LDG.E.U16 R20, desc[UR10][R10.64+0x6] ;  /* 0x0000060a0a147981 */ /* 0x000ee2000c1e1500 */
[----:B--2---:R-:W-:-:S03]  /*1200*/  HADD2.F32 R25, -RZ, R25.H0_H0 ;  /* 0x20000019ff197230 */ /* 0x004fc60000004100 */
[----:B------:R-:W2:Y:S01]  /*1210*/  LDG.E.U16 R21, desc[UR10][R14.64+0x6] ;  /* 0x0000060a0e157981 */ /* 0x000ea2000c1e1500 */
[----:B------:R-:W-:-:S03]  /*1220*/  HADD2.F32 R26, -RZ, R22.H0_H0 ;  /* 0x20000016ff1a7230 */ /* 0x000fc60000004100 */
[----:B------:R-:W4:Y:S04]  /*1230*/  LDG.E.U16 R22, desc[UR10][R10.64+0x8] ;  /* 0x0000080a0a167981 */ /* 0x000f28000c1e1500 */
[----:B------:R-:W4:Y:S01]  /*1240*/  LDG.E.U16 R23, desc[UR10][R14.64+0x8] ;  /* 0x0000080a0e177981 */ /* 0x000f22000c1e1500 */
[----:B------:R-:W-:Y:S01]  /*1250*/  FFMA R25, R25, R26, R24 ;  /* 0x0000001a19197223 */ /* 0x000fe20000000018 */
[----:B------:R-:W-:Y:S02]  /*1260*/  HADD2.F32 R26, -RZ, R17.H0_H0 ;  /* 0x20000011ff1a7230 */ /* 0x000fe40000004100 */
[----:B------:R-:W-:Y:S01]  /*1270*/  HADD2.F32 R16, -RZ, R16.H0_H0 ;  /* 0x20000010ff107230 */ /* 0x000fe20000004100 */
[----:B------:R-:W4:Y:S04]  /*1280*/  LDG.E.U16 R17, desc[UR10][R10.64+0xa] ;  /* 0x00000a0a0a117981 */ /* 0x000f28000c1e1500 */
[----:B------:R-:W4:Y:S01]  /*1290*/  LDG.E.U16 R24, desc[UR10][R14.64+0xa] ;  /* 0x00000a0a0e187981 */ /* 0x000f22000c1e1500 */
[----:B------:R-:W-:-:S03]  /*12a0*/  FFMA R26, R26, R16, R25 ;  /* 0x000000101a1a7223 */ /* 0x000fc60000000019 */
[----:B------:R-:W4:Y:S04]  /*12b0*/  LDG.E.U16 R16, desc[UR10][R10.64+0xc] ;  /* 0x00000c0a0a107981 */ /* 0x000f28000c1e1500 */
[----:B------:R-:W4:Y:S01]  /*12c0*/  LDG.E.U16 R25, desc[UR10][R14.64+0xc] ;  /* 0x00000c0a0e197981 */ /* 0x000f22000c1e1500 */
[----:B---3--:R-:W-:-:S03]  /*12d0*/  HADD2.F32 R27, -RZ, R20.H0_H0 ;  /* 0x20000014ff1b7230 */ /* 0x008fc60000004100 */
[----:B------:R-:W3:Y:S01]  /*12e0*/  LDG.E.U16 R20, desc[UR10][R14.64+0xe] ;  /* 0x00000e0a0e147981 */ /* 0x000ee2000c1e1500 */
[----:B--2---:R-:W-:Y:S02]  /*12f0*/  HADD2.F32 R21, -RZ, R21.H0_H0 ;  /* 0x20000015ff157230 */ /* 0x004fe40000004100 */
[----:B----4-:R-:W-:-:S03]  /*1300*/  HADD2.F32 R22, -RZ, R22.H0_H0 ;  /* 0x20000016ff167230 */ /* 0x010fc60000004100 */
[----:B------:R-:W-:Y:S02]  /*1310*/  FFMA R21, R27, R21, R26 ;  /* 0x000000151b157223 */ /* 0x000fe4000000001a */
[----:B------:R-:W2:Y:S01]  /*1320*/  LDG.E.U16 R27, desc[UR10][R10.64+0x1e] ;  /* 0x00001e0a0a1b7981 */ /* 0x000ea2000c1e1500 */
[----:B------:R-:W-:-:S05]  /*1330*/  HADD2.F32 R23, -RZ, R23.H0_H0 ;  /* 0x20000017ff177230 */ /* 0x000fca0000004100 */
[----:B------:R-:W-:Y:S01]  /*1340*/  FFMA R21, R22, R23, R21 ;  /* 0x0000001716157223 */ /* 0x000fe20000000015 */
[----:B------:R-:W-:Y:S02]  /*1350*/  HADD2.F32 R22, -RZ, R17.H0_H0 ;  /* 0x20000011ff167230 */ /* 0x000fe40000004100 */
[----:B------:R-:W4:Y:S01]  /*1360*/  LDG.E.U16 R17, desc[UR10][R10.64+0xe] ;  /* 0x00000e0a0a117981 */ /* 0x000f22000c1e1500 */
[----:B------:R-:W-:Y:S02]  /*1370*/  HADD2.F32 R24, -RZ, R24.H0_H0 ;  /* 0x20000018ff187230 */ /* 0x000fe40000004100 */
[----:B------:R-:W-:-:S03]  /*1380*/  HADD2.F32 R23, -RZ, R16.H0_H0 ;  /* 0x20000010ff177230 */ /* 0x000fc60000004100 */
[----:B------:R-:W-:Y:S01]  /*1390*/  FFMA R24, R22, R24, R21 ;  /* 0x0000001816187223 */ /* 0x000fe20000000015 */
[----:B------:R-:W2:Y:S01]  /*13a0*/  LDG.E.U16 R16, desc[UR10][R14.64+0x12] ;  /* 0x0000120a0e107981 */ /* 0x000ea2000c1e1500 */
[----:B------:R-:W-:-:S03]  /*13b0*/  HADD2.F32 R25, -RZ, R25.H0_H0 ;  /* 0x20000019ff197230 */ /* 0x000fc60000004100 */
[----:B------:R-:W2:Y:S04]  /*13c0*/  LDG.E.U16 R21, desc[UR10][R10.64+0x10] ;  /* 0x0000100a0a157981 */ /* 0x000ea8000c1e1500 */
[----:B------:R-:W2:Y:S01]  /*13d0*/  LDG.E.U16 R22, desc[UR10][R14.64+0x10] ;  /* 0x0000100a0e167981 */ /* 0x000ea2000c1e1500 */
[----:B------:R-:W-:-:S03]  /*13e0*/  FFMA R26, R23, R25, R24 ;  /* 0x00000019171a7223 */ /* 0x000fc60000000018 */
[----:B------:R-:W2:Y:S04]  /*13f0*/  LDG.E.U16 R25, desc[UR10][R10.64+0x12] ;  /* 0x0000120a0a197981 */ /* 0x000ea8000c1e1500 */
[----:B------:R-:W2:Y:S04]  /*1400*/  LDG.E.U16 R23, desc[UR10][R10.64+0x14] ;  /* 0x0000140a0a177981 */ /* 0x000ea8000c1e1500 */
[----:B------:R-:W2:Y:S01]  /*1410*/  LDG.E.U16 R24, desc[UR10][R14.64+0x14] ;  /* 0x0000140a0e187981 */ /* 0x000ea2000c1e1500 */
[----:B---3--:R-:W-:Y:S02]  /*1420*/  HADD2.F32 R20, -RZ, R20.H0_H0 ;  /* 0x20000014ff147230 */ /* 0x008fe40000004100 */
[----:B----4-:R-:W-:-:S05]  /*1430*/  HADD2.F32 R17, -RZ, R17.H0_H0 ;  /* 0x20000011ff117230 */ /* 0x010fca0000004100 */
[----:B------:R-:W-:Y:S01]  /*1440*/  FFMA R17, R17, R20, R26 ;  /* 0x0000001411117223 */ /* 0x000fe2000000001a */
[----:B--2---:R-:W-:Y:S02]  /*1450*/  HADD2.F32 R20, -RZ, R21.H0_H0 ;  /* 0x20000015ff147230 */ /* 0x004fe40000004100 */
[----:B------:R-:W-:Y:S02]  /*1460*/  HADD2.F32 R22, -RZ, R22.H0_H0 ;  /* 0x20000016ff167230 */ /* 0x000fe40000004100 */
[----:B------:R-:W-:Y:S02]  /*1470*/  HADD2.F32 R21, -RZ, R16.H0_H0 ;  /* 0x20000010ff157230 */ /* 0x000fe40000004100 */
[----:B------:R-:W-:Y:S02]  /*1480*/  HADD2.F32 R25, -RZ, R25.H0_H0 ;  /* 0x20000019ff197230 */ /* 0x000fe40000004100 */
[----:B------:R-:W-:Y:S01]  /*1490*/  FFMA R20, R20, R22, R17 ;  /* 0x0000001614147223 */ /* 0x000fe20000000011 */
[----:B------:R-:W2:Y:S01]  /*14a0*/  LDG.E.U16 R16, desc[UR10][R14.64+0x16] ;  /* 0x0000160a0e107981 */ /* 0x000ea2000c1e1500 */
[----:B------:R-:W-:-:S03]  /*14b0*/  HADD2.F32 R26, -RZ, R23.H0_H0 ;  /* 0x20000017ff1a7230 */ /* 0x000fc60000004100 */
[----:B------:R-:W3:Y:S01]  /*14c0*/  LDG.E.U16 R17, desc[UR10][R10.64+0x16] ;  /* 0x0000160a0a117981 */ /* 0x000ee2000c1e1500 */
[----:B------:R-:W-:Y:S01]  /*14d0*/  FFMA R25, R25, R21, R20 ;  /* 0x0000001519197223 */ /* 0x000fe20000000014 */
[----:B------:R-:W-:Y:S02]  /*14e0*/  HADD2.F32 R24, -RZ, R24.H0_H0 ;  /* 0x20000018ff187230 */ /* 0x000fe40000004100 */
[----:B------:R-:W4:Y:S04]  /*14f0*/  LDG.E.U16 R20, desc[UR10][R10.64+0x18] ;  /* 0x0000180a0a147981 */ /* 0x000f28000c1e1500 */
[----:B------:R-:W4:Y:S01]  /*1500*/  LDG.E.U16 R21, desc[UR10][R14.64+0x18] ;  /* 0x0000180a0e157981 */ /* 0x000f22000c1e1500 */
[----:B------:R-:W-:-:S03]  /*1510*/  FFMA R26, R26, R24, R25 ;  /* 0x000000181a1a7223 */ /* 0x000fc60000000019 */
[----:B------:R-:W4:Y:S04]  /*1520*/  LDG.E.U16 R25, desc[UR10][R10.64+0x1a] ;  /* 0x00001a0a0a197981 */ /* 0x000f28000c1e1500 */
[----:B------:R-:W4:Y:S04]  /*1530*/  LDG.E.U16 R24, desc[UR10][R14.64+0x1a] ;  /* 0x00001a0a0e187981 */ /* 0x000f28000c1e1500 */
[----:B------:R-:W4:Y:S04]  /*1540*/  LDG.E.U16 R23, desc[UR10][R10.64+0x1c] ;  /* 0x00001c0a0a177981 */ /* 0x000f28000c1e1500 */
[----:B------:R-:W4:Y:S01]  /*1550*/  LDG.E.U16 R22, desc[UR10][R14.64+0x1c] ;  /* 0x00001c0a0e167981 */ /* 0x000f22000c1e1500 */
[----:B------:R-:W-:-:S06]  /*1560*/  UIADD3 UR5, UPT, UPT, UR5, 0x10, URZ ;  /* 0x0000001005057890 */ /* 0x000fcc000fffe0ff */
[----:B------:R-:W-:Y:S01]  /*1570*/  ISETP.NE.AND P0, PT, R6, UR5, PT ;  /* 0x0000000506007c0c */ /* 0x000fe2000bf05270 */
[----:B------:R-:W-:Y:S02]  /*1580*/  HADD2.F32 R27, -RZ, R27.H0_H0 ;  /* 0x2000001bff1b7230 */ /* 0x000fe40000004100 */
[----:B------:R-:W-:Y:S02]  /*1590*/  HADD2.F32 R28, -RZ, R28.H0_H0 ;  /* 0x2000001cff1c7230 */ /* 0x000fe40000004100 */
[----:B--2---:R-:W-:Y:S02]  /*15a0*/  HADD2.F32 R16, -RZ, R16.H0_H0 ;  /* 0x20000010ff107230 */ /* 0x004fe40000004100 */
[----:B---3--:R-:W-:Y:S02]  /*15b0*/  HADD2.F32 R17, -RZ, R17.H0_H0 ;  /* 0x20000011ff117230 */ /* 0x008fe40000004100 */
[----:B----4-:R-:W-:-:S03]  /*15c0*/  HADD2.F32 R29, -RZ, R20.H0_H0 ;  /* 0x20000014ff1d7230 */ /* 0x010fc60000004100 */
        /* <DEDUP_REMOVED lines=10> */
[----:B------:R-:W-:Y:S06]  /*1670*/  @P0 BRA `(.L_x_87) ;  /* 0xfffffff8009c0947 */ /* 0x000fec000383ffff */
[----:B------:R-:W-:-:S07]  /*1680*/  MOV R20, R6 ;  /* 0x0000000600147202 */ /* 0x000fce0000000f00 */
.L_x_86:
[----:B------:R-:W-:-:S13]  /*1690*/  ISETP.NE.AND P0, PT, R4, RZ, PT ;  /* 0x000000ff0400720c */ /* 0x000fda0003f05270 */
[----:B------:R-:W-:Y:S05]  /*16a0*/  @!P0 BRA `(.L_x_88) ;  /* 0x0000000400ec8947 */ /* 0x000fea0003800000 */
[----:B------:R-:W-:Y:S02]  /*16b0*/  IADD3 R10, PT, PT, R4, -0x1, RZ ;  /* 0xffffffff040a7810 */ /* 0x000fe40007ffe0ff */
[----:B------:R-:W-:Y:S02]  /*16c0*/  ISETP.NE.AND P0, PT, R5, RZ, PT ;  /* 0x000000ff0500720c */ /* 0x000fe40003f05270 */
[----:B------:R-:W-:-:S13]  /*16d0*/  ISETP.GE.U32.AND P1, PT, R10, 0x7, PT ;  /* 0x000000070a00780c */ /* 0x000fda0003f26070 */
[----:B------:R-:W-:Y:S05]  /*16e0*/  @!P1 BRA `(.L_x_89) ;  /* 0x0000000000d09947 */ /* 0x000fea0003800000 */
[----:B------:R-:W1:Y:S01]  /*16f0*/  LDC.64 R14, c[0x0][0x390] ;  /* 0x0000e400ff0e7b82 */ /* 0x000e620000000a00 */
[CC--:B------:R-:W-:Y:S02]  /*1700*/  IADD3 R25, PT, PT, R19.reuse, R20.reuse, RZ ;  /* 0x0000001413197210 */ /* 0x0c0fe40007ffe0ff */
[-C--:B------:R-:W-:Y:S02]  /*1710*/  IADD3 R23, PT, PT, R2, R20.reuse, RZ ;  /* 0x0000001402177210 */ /* 0x080fe40007ffe0ff */
[----:B------:R-:W-:-:S03]  /*1720*/  IADD3 R22, P1, PT, R19, R20, RZ ;  /* 0x0000001413167210 */ /* 0x000fc60007f3e0ff */
[----:B------:R-:W2:Y:S08]  /*1730*/  LDC.64 R16, c[0x0][0x3a0] ;  /* 0x0000e800ff107b82 */ /* 0x000eb00000000a00 */
[----:B------:R-:W3:Y:S01]  /*1740*/  LDC.64 R10, c[0x0][0x390] ;  /* 0x0000e400ff0a7b82 */ /* 0x000ee20000000a00 */
[----:B-1----:R-:W-:-:S06]  /*1750*/  IMAD.WIDE.U32 R14, R25, 0x2, R14 ;  /* 0x00000002190e7825 */ /* 0x002fcc00078e000e */
[----:B------:R-:W4:Y:S01]  /*1760*/  LDG.E.U16 R14, desc[UR10][R14.64] ;  /* 0x0000000a0e0e7981 */ /* 0x000f22000c1e1500 */
[----:B--2---:R-:W-:Y:S01]  /*1770*/  IMAD.WIDE R16, R23, 0x2, R16 ;  /* 0x0000000217107825 */ /* 0x004fe200078e0210 */
[----:B------:R-:W-:-:S04]  /*1780*/  IADD3.X R23, PT, PT, RZ, RZ, RZ, P1, !PT ;  /* 0x000000ffff177210 */ /* 0x000fc80000ffe4ff */
[----:B------:R-:W2:Y:S01]  /*1790*/  LDG.E.U16 R24, desc[UR10][R16.64] ;  /* 0x0000000a10187981 */ /* 0x000ea2000c1e1500 */
[----:B---3--:R-:W-:-:S03]  /*17a0*/  LEA R10, P1, R22, R10, 0x1 ;  /* 0x0000000a160a7211 */ /* 0x008fc600078208ff */
[----:B------:R-:W3:Y:S01]  /*17b0*/  LDG.E.U16 R26, desc[UR10][R16.64+0x2] ;  /* 0x0000020a101a7981 */ /* 0x000ee2000c1e1500 */
[----:B------:R-:W-:-:S03]  /*17c0*/  LEA.HI.X R11, R22, R11, R23, 0x1, P1 ;  /* 0x0000000b160b7211 */ /* 0x000fc600008f0c17 */
[----:B------:R-:W3:Y:S04]  /*17d0*/  LDG.E.U16 R23, desc[UR10][R16.64+0x4] ;  /* 0x0000040a10177981 */ /* 0x000ee8000c1e1500 */
[----:B------:R-:W3:Y:S04]  /*17e0*/  LDG.E.U16 R27, desc[UR10][R10.64+0x2] ;  /* 0x0000020a0a1b7981 */ /* 0x000ee8000c1e1500 */
[----:B------:R-:W3:Y:S04]  /*17f0*/  LDG.E.U16 R22, desc[UR10][R10.64+0x4] ;  /* 0x0000040a0a167981 */ /* 0x000ee8000c1e1500 */
[----:B------:R-:W3:Y:S04]  /*1800*/  LDG.E.U16 R15, desc[UR10][R10.64+0x6] ;  /* 0x0000060a0a0f7981 */ /* 0x000ee8000c1e1500 */
[----:B------:R-:W3:Y:S04]  /*1810*/  LDG.E.U16 R28, desc[UR10][R10.64+0xa] ;  /* 0x00000a0a0a1c7981 */ /* 0x000ee8000c1e1500 */
[----:B------:R-:W3:Y:S01]  /*1820*/  LDG.E.U16 R29, desc[UR10][R10.64+0xe] ;  /* 0x00000e0a0a1d7981 */ /* 0x000ee2000c1e1500 */
[----:B----4-:R-:W-:-:S03]  /*1830*/  HADD2.F32 R25, -RZ, R14.H0_H0 ;  /* 0x2000000eff197230 */ /* 0x010fc60000004100 */
[----:B------:R-:W4:Y:S01]  /*1840*/  LDG.E.U16 R14, desc[UR10][R16.64+0x6] ;  /* 0x0000060a100e7981 */ /* 0x000f22000c1e1500 */
[----:B--2---:R-:W-:-:S05]  /*1850*/  HADD2.F32 R24, -RZ, R24.H0_H0 ;  /* 0x20000018ff187230 */ /* 0x004fca0000004100 */
[----:B------:R-:W-:Y:S01]  /*1860*/  FFMA R24, R24, R25, R21 ;  /* 0x0000001918187223 */ /* 0x000fe20000000015 */
[----:B---3--:R-:W-:Y:S02]  /*1870*/  HADD2.F32 R21, -RZ, R26.H0_H0 ;  /* 0x2000001aff157230 */ /* 0x008fe40000004100 */
[----:B------:R-:W2:Y:S01]  /*1880*/  LDG.E.U16 R26, desc[UR10][R16.64+0xe] ;  /* 0x00000e0a101a7981 */ /* 0x000ea2000c1e1500 */
[----:B------:R-:W-:Y:S02]  /*1890*/  HADD2.F32 R27, -RZ, R27.H0_H0 ;  /* 0x2000001bff1b7230 */ /* 0x000fe40000004100 */
[----:B------:R-:W-:-:S03]  /*18a0*/  HADD2.F32 R22, -RZ, R22.H0_H0 ;  /* 0x20000016ff167230 */ /* 0x000fc60000004100 */
[----:B------:R-:W-:Y:S01]  /*18b0*/  FFMA R21, R21, R27, R24 ;  /* 0x0000001b15157223 */ /* 0x000fe20000000018 */
[----:B------:R-:W-:Y:S01]  /*18c0*/  HADD2.F32 R24, -RZ, R23.H0_H0 ;  /* 0x20000017ff187230 */ /* 0x000fe20000004100 */
[----:B------:R-:W3:Y:S04]  /*18d0*/  LDG.E.U16 R27, desc[UR10][R10.64+0xc] ;  /* 0x00000c0a0a1b7981 */ /* 0x000ee8000c1e1500 */
[----:B------:R-:W-:Y:S01]  /*18e0*/  FFMA R25, R24, R22, R21 ;  /* 0x0000001618197223 */ /* 0x000fe20000000015 */
[----:B------:R-:W3:Y:S04]  /*18f0*/  LDG.E.U16 R23, desc[UR10][R10.64+0x8] ;  /* 0x0000080a0a177981 */ /* 0x000ee8000c1e1500 */
[----:B------:R-:W3:Y:S04]  /*1900*/  LDG.E.U16 R22, desc[UR10][R16.64+0x8] ;  /* 0x0000080a10167981 */ /* 0x000ee8000c1e1500 */
[----:B------:R-:W3:Y:S04]  /*1910*/  LDG.E.U16 R24, desc[UR10][R16.64+0xa] ;  /* 0x00000a0a10187981 */ /* 0x000ee8000c1e1500 */
[----:B------:R-:W3:Y:S01]  /*1920*/  LDG.E.U16 R21, desc[UR10][R16.64+0xc] ;  /* 0x00000c0a10157981 */ /* 0x000ee2000c1e1500 */
[----:B------:R-:W-:-:S02]  /*1930*/  HADD2.F32 R15, -RZ, R15.H0_H0 ;  /* 0x2000000fff0f7230 */ /* 0x000fc40000004100 */
[----:B------:R-:W-:Y:S02]  /*1940*/  HADD2.F32 R28, -RZ, R28.H0_H0 ;  /* 0x2000001cff1c7230 */ /* 0x000fe40000004100 */
[----:B------:R-:W-:Y:S01]  /*1950*/  HADD2.F32 R29, -RZ, R29.H0_H0 ;  /* 0x2000001dff1d7230 */ /* 0x000fe20000004100 */
[----:B------:R-:W-:Y:S01]  /*1960*/  IADD3 R20, PT, PT, R20, 0x8, RZ ;  /* 0x0000000814147810 */ /* 0x000fe20007ffe0ff */
[----:B----4-:R-:W-:-:S05]  /*1970*/  HADD2.F32 R14, -RZ, R14.H0_H0 ;  /* 0x2000000eff0e7230 */ /* 0x010fca0000004100 */
[----:B------:R-:W-:Y:S01]  /*1980*/  FFMA R14, R14, R15, R25 ;  /* 0x0000000f0e0e7223 */ /* 0x000fe20000000019 */
[----:B--2---:R-:W-:Y:S02]  /*1990*/  HADD2.F32 R26, -RZ, R26.H0_H0 ;  /* 0x2000001aff1a7230 */ /* 0x004fe40000004100 */
[----:B---3--:R-:W-:Y:S02]  /*19a0*/  HADD2.F32 R23, -RZ, R23.H0_H0 ;  /* 0x20000017ff177230 */ /* 0x008fe40000004100 */
[----:B------:R-:W-:Y:S02]  /*19b0*/  HADD2.F32 R15, -RZ, R22.H0_H0 ;  /* 0x20000016ff0f7230 */ /* 0x000fe40000004100 */
[----:B------:R-:W-:-:S03]  /*19c0*/  HADD2.F32 R25, -RZ, R24.H0_H0 ;  /* 0x20000018ff197230 */ /* 0x000fc60000004100 */
[----:B------:R-:W-:Y:S01]  /*19d0*/  FFMA R14, R15, R23, R14 ;  /* 0x000000170f0e7223 */ /* 0x000fe2000000000e */
[----:B------:R-:W-:Y:S02]  /*19e0*/  HADD2.F32 R27, -RZ, R27.H0_H0 ;  /* 0x2000001bff1b7230 */ /* 0x000fe40000004100 */
[----:B------:R-:W-:Y:S02]  /*19f0*/  HADD2.F32 R21, -RZ, R21.H0_H0 ;  /* 0x20000015ff157230 */ /* 0x000fe40000004100 */
[----:B------:R-:W-:-:S04]  /*1a00*/  FFMA R14, R25, R28, R14 ;  /* 0x0000001c190e7223 */ /* 0x000fc8000000000e */
[----:B------:R-:W-:-:S04]  /*1a10*/  FFMA R21, R21, R27, R14 ;  /* 0x0000001b15157223 */ /* 0x000fc8000000000e */
[----:B------:R-:W-:-:S07]  /*1a20*/  FFMA R21, R26, R29, R21 ;  /* 0x0000001d1a157223 */ /* 0x000fce0000000015 */
.L_x_89:
[----:B------:R-:W-:Y:S05]  /*1a30*/  @!P0 BRA `(.L_x_88) ;  /* 0x0000000400088947 */ /* 0x000fea0003800000 */
[----:B------:R-:W-:Y:S02]  /*1a40*/  IADD3 R10, PT, PT, R5, -0x1, RZ ;  /* 0xffffffff050a7810 */ /* 0x000fe40007ffe0ff */
[----:B------:R-:W-:Y:S02]  /*1a50*/  ISETP.NE.AND P0, PT, R7, RZ, PT ;  /* 0x000000ff0700720c */ /* 0x000fe40003f05270 */
[----:B------:R-:W-:-:S13]  /*1a60*/  ISETP.GE.U32.AND P1, PT, R10, 0x3, PT ;  /* 0x000000030a00780c */ /* 0x000fda0003f26070 */
[----:B------:R-:W-:Y:S05]  /*1a70*/  @!P1 BRA `(.L_x_90) ;  /* 0x0000000000809947 */ /* 0x000fea0003800000 */
[----:B------:R-:W1:Y:S01]  /*1a80*/  LDC.64 R14, c[0x0][0x390] ;  /* 0x0000e400ff0e7b82 */ /* 0x000e620000000a00 */
[CC--:B------:R-:W-:Y:S02]  /*1a90*/  IADD3 R25, PT, PT, R19.reuse, R20.reuse, RZ ;  /* 0x0000001413197210 */ /* 0x0c0fe40007ffe0ff */
[-C--:B------:R-:W-:Y:S02]  /*1aa0*/  IADD3 R22, P1, PT, R19, R20.reuse, RZ ;  /* 0x0000001413167210 */ /* 0x080fe40007f3e0ff */
[----:B------:R-:W-:Y:S02]  /*1ab0*/  IADD3 R23, PT, PT, R2, R20, RZ ;  /* 0x0000001402177210 */ /* 0x000fe40007ffe0ff */
[----:B------:R-:W-:Y:S01]  /*1ac0*/  IADD3.X R24, PT, PT, RZ, RZ, RZ, P1, !PT ;  /* 0x000000ffff187210 */ /* 0x000fe20000ffe4ff */
[----:B------:R-:W2:Y:S08]  /*1ad0*/  LDC.64 R10, c[0x0][0x390] ;  /* 0x0000e400ff0a7b82 */ /* 0x000eb00000000a00 */
[----:B------:R-:W3:Y:S01]  /*1ae0*/  LDC.64 R16, c[0x0][0x3a0] ;  /* 0x0000e800ff107b82 */ /* 0x000ee20000000a00 */
[----:B-1----:R-:W-:-:S06]  /*1af0*/  IMAD.WIDE.U32 R14, R25, 0x2, R14 ;  /* 0x00000002190e7825 */ /* 0x002fcc00078e000e */
[----:B------:R-:W4:Y:S01]  /*1b00*/  LDG.E.U16 R14, desc[UR10][R14.64] ;  /* 0x0000000a0e0e7981 */ /* 0x000f22000c1e1500 */
[----:B--2---:R-:W-:-:S04]  /*1b10*/  LEA R10, P1, R22, R10, 0x1 ;  /* 0x0000000a160a7211 */ /* 0x004fc800078208ff */
[----:B------:R-:W-:Y:S01]  /*1b20*/  LEA.HI.X R11, R22, R11, R24, 0x1, P1 ;  /* 0x0000000b160b7211 */ /* 0x000fe200008f0c18 */
[----:B---3--:R-:W-:-:S04]  /*1b30*/  IMAD.WIDE R16, R23, 0x2, R16 ;  /* 0x0000000217107825 */ /* 0x008fc800078e0210 */
[----:B------:R-:W2:Y:S04]  /*1b40*/  LDG.E.U16 R24, desc[UR10][R10.64+0x2] ;  /* 0x0000020a0a187981 */ /* 0x000ea8000c1e1500 */
[----:B------:R-:W3:Y:S04]  /*1b50*/  LDG.E.U16 R27, desc[UR10][R16.64] ;  /* 0x0000000a101b7981 */ /* 0x000ee8000c1e1500 */
[----:B------:R-:W3:Y:S04]  /*1b60*/  LDG.E.U16 R15, desc[UR10][R16.64+0x2] ;  /* 0x0000020a100f7981 */ /* 0x000ee8000c1e1500 */
[----:B------:R-:W3:Y:S04]  /*1b70*/  LDG.E.U16 R22, desc[UR10][R16.64+0x4] ;  /* 0x0000040a10167981 */ /* 0x000ee8000c1e1500 */
[----:B------:R-:W3:Y:S04]  /*1b80*/  LDG.E.U16 R23, desc[UR10][R10.64+0x4] ;  /* 0x0000040a0a177981 */ /* 0x000ee8000c1e1500 */
[----:B------:R-:W3:Y:S04]  /*1b90*/  LDG.E.U16 R25, desc[UR10][R16.64+0x6] ;  /* 0x0000060a10197981 */ /* 0x000ee8000c1e1500 */
[----:B------:R-:W3:Y:S01]  /*1ba0*/  LDG.E.U16 R26, desc[UR10][R10.64+0x6] ;  /* 0x0000060a0a1a7981 */ /* 0x000ee2000c1e1500 */
[----:B------:R-:W-:Y:S01]  /*1bb0*/  IADD3 R20, PT, PT, R20, 0x4, RZ ;  /* 0x0000000414147810 */ /* 0x000fe20007ffe0ff */
[----:B----4-:R-:W-:-:S02]  /*1bc0*/  HADD2.F32 R29, -RZ, R14.H0_H0 ;  /* 0x2000000eff1d7230 */ /* 0x010fc40000004100 */
[----:B--2---:R-:W-:Y:S02]  /*1bd0*/  HADD2.F32 R24, -RZ, R24.H0_H0 ;  /* 0x20000018ff187230 */ /* 0x004fe40000004100 */
[----:B---3--:R-:W-:Y:S02]  /*1be0*/  HADD2.F32 R28, -RZ, R27.H0_H0 ;  /* 0x2000001bff1c7230 */ /* 0x008fe40000004100 */
[----:B------:R-:W-:-:S03]  /*1bf0*/  HADD2.F32 R27, -RZ, R15.H0_H0 ;  /* 0x2000000fff1b7230 */ /* 0x000fc60000004100 */
        /* <DEDUP_REMOVED lines=8> */
.L_x_90:
[----:B------:R-:W-:Y:S05]  /*1c80*/  @!P0 BRA `(.L_x_88) ;  /* 0x0000000000748947 */ /* 0x000fea0003800000 */
[----:B------:R-:W1:Y:S01]  /*1c90*/  LDC.64 R10, c[0x0][0x390] ;  /* 0x0000e400ff0a7b82 */ /* 0x000e620000000a00 */
[-C--:B------:R-:W-:Y:S02]  /*1ca0*/  IADD3 R23, PT, PT, R19, R20.reuse, RZ ;  /* 0x0000001413177210 */ /* 0x080fe40007ffe0ff */
[----:B------:R-:W-:-:S05]  /*1cb0*/  IADD3 R17, PT, PT, R2, R20, RZ ;  /* 0x0000001402117210 */ /* 0x000fca0007ffe0ff */
[----:B------:R-:W2:Y:S01]  /*1cc0*/  LDC.64 R14, c[0x0][0x3a0] ;  /* 0x0000e800ff0e7b82 */ /* 0x000ea20000000a00 */
[----:B-1----:R-:W-:-:S06]  /*1cd0*/  IMAD.WIDE.U32 R10, R23, 0x2, R10 ;  /* 0x00000002170a7825 */ /* 0x002fcc00078e000a */
[----:B------:R-:W3:Y:S01]  /*1ce0*/  LDG.E.U16 R10, desc[UR10][R10.64] ;  /* 0x0000000a0a0a7981 */ /* 0x000ee2000c1e1500 */
[----:B--2---:R-:W-:-:S05]  /*1cf0*/  IMAD.WIDE R14, R17, 0x2, R14 ;  /* 0x00000002110e7825 */ /* 0x004fca00078e020e */
[----:B------:R-:W2:Y:S01]  /*1d00*/  LDG.E.U16 R16, desc[UR10][R14.64] ;  /* 0x0000000a0e107981 */ /* 0x000ea2000c1e1500 */
[----:B------:R-:W-:Y:S01]  /*1d10*/  ISETP.NE.AND P0, PT, R7, 0x1, PT ;  /* 0x000000010700780c */ /* 0x000fe20003f05270 */
[----:B---3--:R-:W-:Y:S02]  /*1d20*/  HADD2.F32 R17, -RZ, R10.H0_H0 ;  /* 0x2000000aff117230 */ /* 0x008fe40000004100 */
[----:B--2---:R-:W-:-:S05]  /*1d30*/  HADD2.F32 R16, -RZ, R16.H0_H0 ;  /* 0x20000010ff107230 */ /* 0x004fca0000004100 */
[----:B------:R-:W-:-:S05]  /*1d40*/  FFMA R21, R16, R17, R21 ;  /* 0x0000001110157223 */ /* 0x000fca0000000015 */
[----:B------:R-:W-:Y:S05]  /*1d50*/  @!P0 BRA `(.L_x_88) ;  /* 0x0000000000408947 */ /* 0x000fea0003800000 */
[----:B------:R-:W1:Y:S01]  /*1d60*/  LDC.64 R10, c[0x0][0x390] ;  /* 0x0000e400ff0a7b82 */ /* 0x000e620000000a00 */
[----:B------:R-:W-:Y:S02]  /*1d70*/  IADD3 R16, P1, PT, R19, R20, RZ ;  /* 0x0000001413107210 */ /* 0x000fe40007f3e0ff */
[----:B------:R-:W-:Y:S02]  /*1d80*/  ISETP.NE.AND P0, PT, R7, 0x2, PT ;  /* 0x000000020700780c */ /* 0x000fe40003f05270 */
[----:B------:R-:W-:-:S11]  /*1d90*/  IADD3.X R17, PT, PT, RZ, RZ, RZ, P1, !PT ;  /* 0x000000ffff117210 */ /* 0x000fd60000ffe4ff */
[----:B------:R-:W2:Y:S01]  /*1da0*/  @P0 LDG.E.U16 R20, desc[UR10][R14.64+0x4] ;  /* 0x0000040a0e140981 */ /* 0x000ea2000c1e1500 */
[----:B-1----:R-:W-:-:S04]  /*1db0*/  LEA R10, P1, R16, R10, 0x1 ;  /* 0x0000000a100a7211 */ /* 0x002fc800078208ff */
[----:B------:R-:W-:Y:S02]  /*1dc0*/  LEA.HI.X R11, R16, R11, R17, 0x1, P1 ;  /* 0x0000000b100b7211 */ /* 0x000fe400008f0c11 */
[----:B------:R-:W3:Y:S04]  /*1dd0*/  LDG.E.U16 R16, desc[UR10][R14.64+0x2] ;  /* 0x0000020a0e107981 */ /* 0x000ee8000c1e1500 */
[----:B------:R-:W4:Y:S04]  /*1de0*/  LDG.E.U16 R17, desc[UR10][R10.64+0x2] ;  /* 0x0000020a0a117981 */ /* 0x000f28000c1e1500 */
[----:B------:R-:W4:Y:S01]  /*1df0*/  @P0 LDG.E.U16 R22, desc[UR10][R10.64+0x4] ;  /* 0x0000040a0a160981 */ /* 0x000f22000c1e1500 */
[----:B--2---:R-:W-:-:S02]  /*1e00*/  @P0 HADD2.F32 R20, -RZ, R20.H0_H0 ;  /* 0x20000014ff140230 */ /* 0x004fc40000004100 */
[----:B---3--:R-:W-:Y:S02]  /*1e10*/  HADD2.F32 R16, -RZ, R16.H0_H0 ;  /* 0x20000010ff107230 */ /* 0x008fe40000004100 */
[----:B----4-:R-:W-:Y:S02]  /*1e20*/  HADD2.F32 R17, -RZ, R17.H0_H0 ;  /* 0x20000011ff117230 */ /* 0x010fe40000004100 */
[----:B------:R-:W-:-:S03]  /*1e30*/  @P0 HADD2.F32 R22, -RZ, R22.H0_H0 ;  /* 0x20000016ff160230 */ /* 0x000fc60000004100 */
[----:B------:R-:W-:-:S04]  /*1e40*/  FFMA R21, R16, R17, R21 ;  /* 0x0000001110157223 */ /* 0x000fc80000000015 */
[----:B------:R-:W-:-:S07]  /*1e50*/  @P0 FFMA R21, R20, R22, R21 ;  /* 0x0000001614150223 */ /* 0x000fce0000000015 */
.L_x_88:
[----:B------:R-:W1:Y:S01]  /*1e60*/  LDC.64 R10, c[0x0][0x398] ;  /* 0x0000e600ff0a7b82 */ /* 0x000e620000000a00 */
[----:B------:R-:W2:Y:S01]  /*1e70*/  LDCU UR6, c[0x0][0x3c8] ;  /* 0x00007900ff0677ac */ /* 0x000ea20008000800 */
[----:B------:R-:W-:Y:S01]  /*1e80*/  IADD3 R19, PT, PT, R19, UR4, RZ ;  /* 0x0000000413137c10 */ /* 0x000fe2000fffe0ff */
[----:B------:R-:W3:Y:S05]  /*1e90*/  LDCU UR5, c[0x0][0x3d0] ;  /* 0x00007a00ff0577ac */ /* 0x000eea0008000800 */
[----:B------:R-:W4:Y:S01]  /*1ea0*/  LDC.64 R14, c[0x0][0x388] ;  /* 0x0000e200ff0e7b82 */ /* 0x000f220000000a00 */
[----:B--2---:R-:W-:-:S04]  /*1eb0*/  IMAD R17, R3, UR6, R18 ;  /* 0x0000000603117c24 */ /* 0x004fc8000f8e0212 */
[----:B-1----:R-:W-:-:S06]  /*1ec0*/  IMAD.WIDE R10, R17, 0x2, R10 ;  /* 0x00000002110a7825 */ /* 0x002fcc00078e020a */
[----:B------:R-:W2:Y:S01]  /*1ed0*/  LDG.E.U16 R10, desc[UR10][R10.64] ;  /* 0x0000000a0a0a7981 */ /* 0x000ea2000c1e1500 */
[----:B----4-:R-:W-:-:S06]  /*1ee0*/  IMAD.WIDE.U32 R14, R19, 0x2, R14 ;  /* 0x00000002130e7825 */ /* 0x010fcc00078e000e */
[----:B------:R-:W4:Y:S01]  /*1ef0*/  LDG.E.U16 R14, desc[UR10][R14.64] ;  /* 0x0000000a0e0e7981 */ /* 0x000f22000c1e1500 */
[----:B------:R-:W-:Y:S01]  /*1f00*/  IADD3 R18, PT, PT, R18, 0x1, RZ ;  /* 0x0000000112127810 */ /* 0x000fe20007ffe0ff */
[----:B-----5:R-:W-:-:S03]  /*1f10*/  FADD R21, -R8, R21 ;  /* 0x0000001508157221 */ /* 0x020fc60000000100 */
[----:B------:R-:W-:Y:S01]  /*1f20*/  ISETP.NE.AND P0, PT, R18, UR6, PT ;  /* 0x0000000612007c0c */ /* 0x000fe2000bf05270 */
[----:B--2---:R-:W-:-:S05]  /*1f30*/  HADD2.F32 R16, -RZ, R10.H0_H0 ;  /* 0x2000000aff107230 */ /* 0x004fca0000004100 */
[----:B------:R-:W-:Y:S01]  /*1f40*/  FMUL R16, R16, R21 ;  /* 0x0000001510107220 */ /* 0x000fe20000400000 */
[----:B----4-:R-:W-:-:S03]  /*1f50*/  HADD2.F32 R17, -RZ, R14.H0_H0 ;  /* 0x2000000eff117230 */ /* 0x010fc60000004100 */
[----:B---3--:R-:W-:-:S04]  /*1f60*/  FMUL R16, R16, UR5 ;  /* 0x0000000510107c20 */ /* 0x008fc80008400000 */
[----:B------:R-:W-:Y:S01]  /*1f70*/  FFMA R9, R16, R17, R9 ;  /* 0x0000001110097223 */ /* 0x000fe20000000009 */
[----:B------:R-:W-:Y:S06]  /*1f80*/  @P0 BRA `(.L_x_91) ;  /* 0xfffffff0003c0947 */ /* 0x000fec000383ffff */
[----:B------:R-:W1:Y:S01]  /*1f90*/  LDC.64 R10, c[0x0][0x3b0] ;  /* 0x0000ec00ff0a7b82 */ /* 0x000e620000000a00 */
[----:B------:R-:W-:Y:S01]  /*1fa0*/  IADD3 R15, PT, PT, R2, UR4, RZ ;  /* 0x00000004020f7c10 */ /* 0x000fe2000fffe0ff */
[----:B------:R-:W-:Y:S01]  /*1fb0*/  UIADD3 UR4, UPT, UPT, UR4, 0x1, URZ ;  /* 0x0000000104047890 */ /* 0x000fe2000fffe0ff */
[----:B------:R-:W-:-:S05]  /*1fc0*/  F2FP.F16.F32.PACK_AB R14, RZ, R9 ;  /* 0x00000009ff0e723e */ /* 0x000fca00000000ff */
[----:B------:R-:W-:Y:S01]  /*1fd0*/  ISETP.NE.AND P0, PT, R0, UR4, PT ;  /* 0x0000000400007c0c */ /* 0x000fe2000bf05270 */
[----:B-1----:R-:W-:-:S05]  /*1fe0*/  IMAD.WIDE R8, R15, 0x2, R10 ;  /* 0x000000020f087825 */ /* 0x002fca00078e020a */
[----:B------:R1:W-:Y:S07]  /*1ff0*/  STG.E.U16 desc[UR10][R8.64], R14 ;  /* 0x0000000e08007986 */ /* 0x0003ee000c10150a */
[----:B------:R-:W-:Y:S05]  /*2000*/  @!P0 BRA `(.L_x_92) ;  /* 0x0000000000c48947 */ /* 0x000fea0003800000 */
[----:B------:R-:W-:Y:S05]  /*2010*/  BRA `(.L_x_93) ;  /* 0xfffffff0000c7947 */ /* 0x000fea000383ffff */
.L_x_85:
[C---:B------:R-:W-:Y:S01]  /*2020*/  ISETP.GE.U32.AND P1, PT, R0.reuse, 0x8, PT ;  /* 0x000000080000780c */ /* 0x040fe20003f26070 */
[----:B------:R-:W-:Y:S01]  /*2030*/  HFMA2 R11, -RZ, RZ, 0, 0 ;  /* 0x00000000ff0b7431 */ /* 0x000fe200000001ff */
[----:B------:R-:W-:-:S04]  /*2040*/  LOP3.LUT R8, R0, 0x7, RZ, 0xc0, !PT ;  /* 0x0000000700087812 */ /* 0x000fc800078ec0ff */
[----:B------:R-:W-:-:S07]  /*2050*/  ISETP.NE.AND P0, PT, R8, RZ, PT ;  /* 0x000000ff0800720c */ /* 0x000fce0003f05270 */
[----:B------:R-:W-:Y:S06]  /*2060*/  @!P1 BRA `(.L_x_94) ;  /* 0x0000000000409947 */ /* 0x000fec0003800000 */
[----:B---3--:R-:W3:Y:S01]  /*2070*/  LDC.64 R6, c[0x0][0x3b0] ;  /* 0x0000ec00ff067b82 */ /* 0x008ee20000000a00 */
[----:B------:R-:W-:Y:S01]  /*2080*/  LOP3.LUT R11, R0, 0x7ffffff8, RZ, 0xc0, !PT ;  /* 0x7ffffff8000b7812 */ /* 0x000fe200078ec0ff */
[----:B------:R-:W-:-:S06]  /*2090*/  UMOV UR4, URZ ;  /* 0x000000ff00047c82 */ /* 0x000fcc0008000000 */
.L_x_95:
[----:B012-4-:R-:W-:Y:S01]  /*20a0*/  IADD3 R5, PT, PT, R2, UR4, RZ ;  /* 0x0000000402057c10 */ /* 0x017fe2000fffe0ff */
[----:B------:R-:W-:-:S04]  /*20b0*/  UIADD3 UR4, UPT, UPT, UR4, 0x8, URZ ;  /* 0x0000000804047890 */ /* 0x000fc8000fffe0ff */
[----:B---3--:R-:W-:Y:S02]  /*20c0*/  IMAD.WIDE R4, R5, 0x2, R6 ;  /* 0x0000000205047825 */ /* 0x008fe400078e0206 */
[----:B------:R-:W-:-:S03]  /*20d0*/  ISETP.NE.AND P1, PT, R11, UR4, PT ;  /* 0x000000040b007c0c */ /* 0x000fc6000bf25270 */
[----:B------:R4:W-:Y:S04]  /*20e0*/  STG.E.U16 desc[UR10][R4.64], RZ ;  /* 0x000000ff04007986 */ /* 0x0009e8000c10150a */
        /* <DEDUP_REMOVED lines=8> */
.L_x_94:
[----:B------:R-:W-:Y:S05]  /*2170*/  @!P0 BRA `(.L_x_92) ;  /* 0x0000000000688947 */ /* 0x000fea0003800000 */
[----:B------:R-:W-:Y:S02]  /*2180*/  ISETP.GE.U32.AND P0, PT, R8, 0x4, PT ;  /* 0x000000040800780c */ /* 0x000fe40003f06070 */
[----:B---3--:R-:W-:-:S04]  /*2190*/  LOP3.LUT R6, R0, 0x3, RZ, 0xc0, !PT ;  /* 0x0000000300067812 */ /* 0x008fc800078ec0ff */
[----:B------:R-:W-:-:S07]  /*21a0*/  ISETP.NE.AND P1, PT, R6, RZ, PT ;  /* 0x000000ff0600720c */ /* 0x000fce0003f25270 */
[----:B------:R-:W-:Y:S06]  /*21b0*/  @!P0 BRA `(.L_x_96) ;  /* 0x0000000000208947 */ /* 0x000fec0003800000 */
[----:B012-4-:R-:W0:Y:S01]  /*21c0*/  LDC.64 R4, c[0x0][0x3b0] ;  /* 0x0000ec00ff047b82 */ /* 0x017e220000000a00 */
[----:B------:R-:W-:Y:S02]  /*21d0*/  IADD3 R7, PT, PT, R2, R11, RZ ;  /* 0x0000000b02077210 */ /* 0x000fe40007ffe0ff */
[----:B------:R-:W-:-:S03]  /*21e0*/  IADD3 R11, PT, PT, R11, 0x4, RZ ;  /* 0x000000040b0b7810 */ /* 0x000fc60007ffe0ff */
[----:B0-----:R-:W-:-:S05]  /*21f0*/  IMAD.WIDE R4, R7, 0x2, R4 ;  /* 0x0000000207047825 */ /* 0x001fca00078e0204 */
[----:B------:R3:W-:Y:S04]  /*2200*/  STG.E.U16 desc[UR10][R4.64], RZ ;  /* 0x000000ff04007986 */ /* 0x0007e8000c10150a */
[----:B------:R3:W-:Y:S04]  /*2210*/  STG.E.U16 desc[UR10][R4.64+0x2], RZ ;  /* 0x000002ff04007986 */ /* 0x0007e8000c10150a */
[----:B------:R3:W-:Y:S04]  /*2220*/  STG.E.U16 desc[UR10][R4.64+0x4], RZ ;  /* 0x000004ff04007986 */ /* 0x0007e8000c10150a */
[----:B------:R3:W-:Y:S02]  /*2230*/  STG.E.U16 desc[UR10][R4.64+0x6], RZ ;  /* 0x000006ff04007986 */ /* 0x0007e4000c10150a */
.L_x_96:
[----:B------:R-:W-:Y:S05]  /*2240*/  @!P1 BRA `(.L_x_92) ;  /* 0x0000000000349947 */ /* 0x000fea0003800000 */
[----:B01234-:R-:W-:Y:S02]  /*2250*/  LOP3.LUT R4, R0, 0x1, RZ, 0xc0, !PT ;  /* 0x0000000100047812 */ /* 0x01ffe400078ec0ff */
[----:B------:R-:W-:Y:S02]  /*2260*/  ISETP.NE.AND P0, PT, R6, 0x1, PT ;  /* 0x000000010600780c */ /* 0x000fe40003f05270 */
[----:B------:R-:W-:-:S11]  /*2270*/  ISETP.NE.U32.AND P1, PT, R4, 0x1, PT ;  /* 0x000000010400780c */ /* 0x000fd60003f25070 */
[----:B------:R-:W0:Y:S01]  /*2280*/  @P0 LDC.64 R4, c[0x0][0x3b0] ;  /* 0x0000ec00ff040b82 */ /* 0x000e220000000a00 */
[----:B------:R-:W-:Y:S02]  /*2290*/  @P0 IADD3 R7, PT, PT, R2, R11, RZ ;  /* 0x0000000b02070210 */ /* 0x000fe40007ffe0ff */
[----:B------:R-:W-:-:S04]  /*22a0*/  @P0 IADD3 R11, PT, PT, R11, 0x2, RZ ;  /* 0x000000020b0b0810 */ /* 0x000fc80007ffe0ff */
[----:B------:R-:W-:Y:S01]  /*22b0*/  @!P1 IADD3 R11, PT, PT, R2, R11, RZ ;  /* 0x0000000b020b9210 */ /* 0x000fe20007ffe0ff */
[----:B------:R-:W1:Y:S01]  /*22c0*/  @!P1 LDC.64 R8, c[0x0][0x3b0] ;  /* 0x0000ec00ff089b82 */ /* 0x000e620000000a00 */
[----:B0-----:R-:W-:-:S05]  /*22d0*/  @P0 IMAD.WIDE R6, R7, 0x2, R4 ;  /* 0x0000000207060825 */ /* 0x001fca00078e0204 */
[----:B------:R0:W-:Y:S01]  /*22e0*/  @P0 STG.E.U16 desc[UR10][R6.64], RZ ;  /* 0x000000ff06000986 */ /* 0x0001e2000c10150a */
[----:B-1----:R-:W-:-:S03]  /*22f0*/  @!P1 IMAD.WIDE R4, R11, 0x2, R8 ;  /* 0x000000020b049825 */ /* 0x002fc600078e0208 */
[----:B------:R0:W-:Y:S04]  /*2300*/  @P0 STG.E.U16 desc[UR10][R6.64+0x2], RZ ;  /* 0x000002ff06000986 */ /* 0x0001e8000c10150a */
[----:B------:R0:W-:Y:S02]  /*2310*/  @!P1 STG.E.U16 desc[UR10][R4.64], RZ ;  /* 0x000000ff04009986 */ /* 0x0001e4000c10150a */
.L_x_92:
[----:B------:R-:W-:-:S09]  /*2320*/  UISETP.GE.AND UP0, UPT, UR6, 0x1, UPT ;  /* 0x000000010600788c */ /* 0x000fd2000bf06270 */
[----:B------:R-:W-:Y:S05]  /*2330*/  BRA.U !UP0, `(.L_x_97) ;  /* 0x0000001108347547 */ /* 0x000fea000b800000 */
[----:B------:R-:W5:Y:S01]  /*2340*/  LDCU.64 UR6, c[0x0][0x390] ;  /* 0x00007200ff0677ac */ /* 0x000f620008000a00 */
[C---:B0--3--:R-:W-:Y:S02]  /*2350*/  LOP3.LUT R6, R0.reuse, 0x7ffffff0, RZ, 0xc0, !PT ;  /* 0x7ffffff000067812 */ /* 0x049fe400078ec0ff */
[C---:B-12-4-:R-:W-:Y:S01]  /*2360*/  LOP3.LUT R5, R0.reuse, 0xf, RZ, 0xc0, !PT ;  /* 0x0000000f00057812 */ /* 0x056fe200078ec0ff */
[----:B------:R-:W-:Y:S01]  /*2370*/  UMOV UR4, URZ ;  /* 0x000000ff00047c82 */ /* 0x000fe20008000000 */
[C---:B------:R-:W-:Y:S02]  /*2380*/  LOP3.LUT R4, R0.reuse, 0x7, RZ, 0xc0, !PT ;  /* 0x0000000700047812 */ /* 0x040fe400078ec0ff */
[----:B------:R-:W-:Y:S02]  /*2390*/  LOP3.LUT R0, R0, 0x3, RZ, 0xc0, !PT ;  /* 0x0000000300007812 */ /* 0x000fe400078ec0ff */
[----:B------:R-:W-:Y:S01]  /*23a0*/  IADD3 R7, PT, PT, -R6, RZ, RZ ;  /* 0x000000ff06077210 */ /* 0x000fe20007ffe1ff */
[----:B-----5:R-:W-:-:S04]  /*23b0*/  UIADD3 UR5, UP0, UPT, UR6, 0x10, URZ ;  /* 0x0000001006057890 */ /* 0x020fc8000ff1e0ff */
[----:B------:R-:W-:-:S12]  /*23c0*/  UIADD3.X UR6, UPT, UPT, URZ, UR7, URZ, UP0, !UPT ;  /* 0x00000007ff067290 */ /* 0x000fd800087fe4ff */
.L_x_104:
[----:B0-----:R-:W-:Y:S01]  /*23d0*/  HFMA2 R8, -RZ, RZ, 0, 0 ;  /* 0x00000000ff087431 */ /* 0x001fe200000001ff */
[----:B------:R-:W-:-:S07]  /*23e0*/  MOV R10, RZ ;  /* 0x000000ff000a7202 */ /* 0x000fce0000000f00 */
.L_x_103:
[----:B------:R-:W0:Y:S01]  /*23f0*/  LDC R9, c[0x0][0x3cc] ;  /* 0x0000f300ff097b82 */ /* 0x000e220000000800 */
[----:B------:R-:W-:Y:S02]  /*2400*/  CS2R R18, SRZ ;  /* 0x0000000000127805 */ /* 0x000fe4000001ff00 */
[----:B0-----:R-:W-:Y:S01]  /*2410*/  ISETP.GE.U32.AND P0, PT, R9, 0x10, PT ;  /* 0x000000100900780c */ /* 0x001fe20003f06070 */
[----:B------:R-:W-:-:S12]  /*2420*/  IMAD R11, R10, R9, RZ ;  /* 0x000000090a0b7224 */ /* 0x000fd800078e02ff */
[----:B------:R-:W-:Y:S05]  /*2430*/  @!P0 BRA `(.L_x_98) ;  /* 0x0000000400848947 */ /* 0x000fea0003800000 */
[----:B------:R-:W0:Y:S01]  /*2440*/  LDC.64 R12, c[0x0][0x3a0] ;  /* 0x0000e800ff0c7b82 */ /* 0x000e220000000a00 */
[----:B------:R-:W-:Y:S01]  /*2450*/  HFMA2 R19, -RZ, RZ, 0, 0 ;  /* 0x00000000ff137431 */ /* 0x000fe200000001ff */
[----:B------:R-:W-:Y:S02]  /*2460*/  MOV R17, R2 ;  /* 0x0000000200117202 */ /* 0x000fe40000000f00 */
[----:B------:R-:W-:Y:S01]  /*2470*/  MOV R16, R7 ;  /* 0x0000000700107202 */ /* 0x000fe20000000f00 */
[----:B0-----:R-:W-:-:S03]  /*2480*/  IMAD.WIDE.U32 R12, R11, 0x2, R12 ;  /* 0x000000020b0c7825 */ /* 0x001fc600078e000c */
[----:B------:R-:W-:-:S04]  /*2490*/  IADD3 R14, P0, PT, R12, 0x10, RZ ;  /* 0x000000100c0e7810 */ /* 0x000fc80007f1e0ff */
[----:B------:R-:W-:-:S09]  /*24a0*/  IADD3.X R15, PT, PT, RZ, R13, RZ, P0, !PT ;  /* 0x0000000dff0f7210 */ /* 0x000fd200007fe4ff */
.L_x_99:
        /* <DEDUP_REMOVED lines=8> */
[----:B------:R-:W4:Y:S01]  /*2530*/  LDG.E.U16 R22, desc[UR10][R12.64+-0xc] ;  /* 0xfffff40a0c167981 */ /* 0x000f22000c1e1500 */
[----:B--2---:R-:W-:-:S03]  /*2540*/  HADD2.F32 R26, -RZ, R18.H0_H0 ;  /* 0x20000012ff1a7230 */ /* 0x004fc60000004100 */
[----:B------:R-:W2:Y:S01]  /*2550*/  LDG.E.U16 R18, desc[UR10][R12.64+-0xa] ;  /* 0xfffff60a0c127981 */ /* 0x000ea2000c1e1500 */
[----:B-----5:R-:W-:-:S03]  /*2560*/  HADD2.F32 R25, -RZ, R20.H0_H0 ;  /* 0x20000014ff197230 */ /* 0x020fc60000004100 */
[----:B------:R-:W5:Y:S02]  /*2570*/  LDG.E.U16 R20, desc[UR10][R14.64+-0xa] ;  /* 0xfffff60a0e147981 */ /* 0x000f64000c1e1500 */
[----:B------:R-:W-:Y:S02]  /*2580*/  FFMA R19, R26, R25, R19 ;  /* 0x000000191a137223 */ /* 0x000fe40000000013 */
[----:B------:R-:W5:Y:S01]  /*2590*/  LDG.E.U16 R25, desc[UR10][R14.64+-0x8] ;  /* 0xfffff80a0e197981 */ /* 0x000f62000c1e1500 */
[----:B---3--:R-:W-:-:S03]  /*25a0*/  HADD2.F32 R28, -RZ, R23.H0_H0 ;  /* 0x20000017ff1c7230 */ /* 0x008fc60000004100 */
[----:B------:R-:W3:Y:S01]  /*25b0*/  LDG.E.U16 R26, desc[UR10][R12.64+-0x8] ;  /* 0xfffff80a0c1a7981 */ /* 0x000ee2000c1e1500 */
[----:B----4-:R-:W-:-:S03]  /*25c0*/  HADD2.F32 R24, -RZ, R24.H0_H0 ;  /* 0x20000018ff187230 */ /* 0x010fc60000004100 */
[----:B------:R-:W4:Y:S02]  /*25d0*/  LDG.E.U16 R23, desc[UR10][R14.64+-0x6] ;  /* 0xfffffa0a0e177981 */ /* 0x000f24000c1e1500 */
[----:B------:R-:W-:Y:S02]  /*25e0*/  FFMA R19, R28, R24, R19 ;  /* 0x000000181c137223 */ /* 0x000fe40000000013 */
[----:B------:R-:W4:Y:S01]  /*25f0*/  LDG.E.U16 R24, desc[UR10][R12.64+-0x6] ;  /* 0xfffffa0a0c187981 */ /* 0x000f22000c1e1500 */
[----:B------:R-:W-:Y:S02]  /*2600*/  HADD2.F32 R28, -RZ, R21.H0_H0 ;  /* 0x20000015ff1c7230 */ /* 0x000fe40000004100 */
[----:B------:R-:W-:Y:S01]  /*2610*/  HADD2.F32 R22, -RZ, R22.H0_H0 ;  /* 0x20000016ff167230 */ /* 0x000fe20000004100 */
[----:B------:R-:W4:Y:S04]  /*2620*/  LDG.E.U16 R21, desc[UR10][R14.64+-0x4] ;  /* 0xfffffc0a0e157981 */ /* 0x000f28000c1e1500 */
[----:B------:R-:W-:-:S02]  /*2630*/  FFMA R22, R28, R22, R19 ;  /* 0x000000161c167223 */ /* 0x000fc40000000013 */
[----:B------:R-:W4:Y:S04]  /*2640*/  LDG.E.U16 R19, desc[UR10][R12.64+-0x4] ;  /* 0xfffffc0a0c137981 */ /* 0x000f28000c1e1500 */
[----:B------:R-:W4:Y:S01]  /*2650*/  LDG.E.U16 R28, desc[UR10][R12.64+0xe] ;  /* 0x00000e0a0c1c7981 */ /* 0x000f22000c1e1500 */
[----:B--2---:R-:W-:Y:S02]  /*2660*/  HADD2.F32 R18, -RZ, R18.H0_H0 ;  /* 0x20000012ff127230 */ /* 0x004fe40000004100 */
[----:B-----5:R-:W-:Y:S02]  /*2670*/  HADD2.F32 R27, -RZ, R20.H0_H0 ;  /* 0x20000014ff1b7230 */ /* 0x020fe40000004100 */
[----:B------:R-:W2:Y:S03]  /*2680*/  LDG.E.U16 R20, desc[UR10][R12.64+-0x2] ;  /* 0xfffffe0a0c147981 */ /* 0x000ea6000c1e1500 */
[----:B------:R-:W-:Y:S01]  /*2690*/  FFMA R18, R27, R18, R22 ;  /* 0x000000121b127223 */ /* 0x000fe20000000016 */
[----:B------:R-:W-:Y:S01]  /*26a0*/  HADD2.F32 R25, -RZ, R25.H0_H0 ;  /* 0x20000019ff197230 */ /* 0x000fe20000004100 */
[----:B------:R-:W5:Y:S01]  /*26b0*/  LDG.E.U16 R22, desc[UR10][R14.64] ;  /* 0x0000000a0e167981 */ /* 0x000f62000c1e1500 */
[----:B---3--:R-:W-:-:S03]  /*26c0*/  HADD2.F32 R26, -RZ, R26.H0_H0 ;  /* 0x2000001aff1a7230 */ /* 0x008fc60000004100 */
[----:B------:R-:W3:Y:S02]  /*26d0*/  LDG.E.U16 R27, desc[UR10][R14.64+0xe] ;  /* 0x00000e0a0e1b7981 */ /* 0x000ee4000c1e1500 */
[----:B------:R-:W-:Y:S02]  /*26e0*/  FFMA R25, R25, R26, R18 ;  /* 0x0000001a19197223 */ /* 0x000fe40000000012 */
[----:B------:R-:W5:Y:S01]  /*26f0*/  LDG.E.U16 R18, desc[UR10][R14.64+-0x2] ;  /* 0xfffffe0a0e127981 */ /* 0x000f62000c1e1500 */
[----:B----4-:R-:W-:Y:S02]  /*2700*/  HADD2.F32 R26, -RZ, R23.H0_H0 ;  /* 0x20000017ff1a7230 */ /* 0x010fe40000004100 */
[----:B------:R-:W-:Y:S01]  /*2710*/  HADD2.F32 R24, -RZ, R24.H0_H0 ;  /* 0x20000018ff187230 */ /* 0x000fe20000004100 */
[----:B------:R-:W4:Y:S04]  /*2720*/  LDG.E.U16 R23, desc[UR10][R12.64] ;  /* 0x0000000a0c177981 */ /* 0x000f28000c1e1500 */
[----:B------:R-:W-:Y:S01]  /*2730*/  FFMA R25, R26, R24, R25 ;  /* 0x000000181a197223 */ /* 0x000fe20000000019 */
[----:B------:R-:W-:Y:S01]  /*2740*/  HADD2.F32 R26, -RZ, R21.H0_H0 ;  /* 0x20000015ff1a7230 */ /* 0x000fe20000004100 */
[----:B------:R-:W3:Y:S01]  /*2750*/  LDG.E.U16 R24, desc[UR10][R14.64+0x2] ;  /* 0x0000020a0e187981 */ /* 0x000ee2000c1e1500 */
[----:B------:R-:W-:-:S03]  /*2760*/  HADD2.F32 R19, -RZ, R19.H0_H0 ;  /* 0x20000013ff137230 */ /* 0x000fc60000004100 */
[----:B------:R-:W3:Y:S02]  /*2770*/  LDG.E.U16 R21, desc[UR10][R12.64+0x2] ;  /* 0x0000020a0c157981 */ /* 0x000ee4000c1e1500 */
[----:B------:R-:W-:Y:S02]  /*2780*/  FFMA R19, R26, R19, R25 ;  /* 0x000000131a137223 */ /* 0x000fe40000000019 */
[----:B------:R-:W3:Y:S04]  /*2790*/  LDG.E.U16 R25, desc[UR10][R14.64+0x4] ;  /* 0x0000040a0e197981 */ /* 0x000ee8000c1e1500 */
[----:B------:R-:W3:Y:S01]  /*27a0*/  LDG.E.U16 R26, desc[UR10][R12.64+0x4] ;  /* 0x0000040a0c1a7981 */ /* 0x000ee2000c1e1500 */
[----:B--2---:R-:W-:Y:S02]  /*27b0*/  HADD2.F32 R20, -RZ, R20.H0_H0 ;  /* 0x20000014ff147230 */ /* 0x004fe40000004100 */
[----:B-----5:R-:W-:-:S02]  /*27c0*/  HADD2.F32 R18, -RZ, R18.H0_H0 ;  /* 0x20000012ff127230 */ /* 0x020fc40000004100 */
[----:B----4-:R-:W-:-:S03]  /*27d0*/  HADD2.F32 R23, -RZ, R23.H0_H0 ;  /* 0x20000017ff177230 */ /* 0x010fc60000004100 */
[----:B------:R-:W-:Y:S01]  /*27e0*/  FFMA R18, R18, R20, R19 ;  /* 0x0000001412127223 */ /* 0x000fe20000000013 */
[----:B------:R-:W-:Y:S01]  /*27f0*/  HADD2.F32 R19, -RZ, R22.H0_H0 ;  /* 0x20000016ff137230 */ /* 0x000fe20000004100 */
[----:B------:R-:W2:Y:S01]  /*2800*/  LDG.E.U16 R20, desc[UR10][R14.64+0x8] ;  /* 0x0000080a0e147981 */ /* 0x000ea2000c1e1500 */
[----:B---3--:R-:W-:-:S03]  /*2810*/  HADD2.F32 R24, -RZ, R24.H0_H0 ;  /* 0x20000018ff187230 */ /* 0x008fc60000004100 */
[----:B------:R-:W-:Y:S01]  /*2820*/  FFMA R23, R19, R23, R18 ;  /* 0x0000001713177223 */ /* 0x000fe20000000012 */
[----:B------:R-:W3:Y:S01]  /*2830*/  LDG.E.U16 R22, desc[UR10][R14.64+0xa] ;  /* 0x00000a0a0e167981 */ /* 0x000ee2000c1e1500 */
[----:B------:R-:W-:-:S03]  /*2840*/  HADD2.F32 R21, -RZ, R21.H0_H0 ;  /* 0x20000015ff157230 */ /* 0x000fc60000004100 */
[----:B------:R-:W4:Y:S04]  /*2850*/  LDG.E.U16 R18, desc[UR10][R14.64+0x6] ;  /* 0x0000060a0e127981 */ /* 0x000f28000c1e1500 */
[----:B------:R-:W5:Y:S01]  /*2860*/  LDG.E.U16 R19, desc[UR10][R12.64+0x6] ;  /* 0x0000060a0c137981 */ /* 0x000f62000c1e1500 */
[----:B------:R-:W-:Y:S01]  /*2870*/  FFMA R24, R24, R21, R23 ;  /* 0x0000001518187223 */ /* 0x000fe20000000017 */
[----:B------:R-:W-:Y:S02]  /*2880*/  HADD2.F32 R25, -RZ, R25.H0_H0 ;  /* 0x20000019ff197230 */ /* 0x000fe40000004100 */
[----:B------:R-:W3:Y:S01]  /*2890*/  LDG.E.U16 R21, desc[UR10][R12.64+0x8] ;  /* 0x0000080a0c157981 */ /* 0x000ee2000c1e1500 */
[----:B------:R-:W-:-:S03]  /*28a0*/  HADD2.F32 R26, -RZ, R26.H0_H0 ;  /* 0x2000001aff1a7230 */ /* 0x000fc60000004100 */
[----:B------:R-:W3:Y:S02]  /*28b0*/  LDG.E.U16 R23, desc[UR10][R12.64+0xa] ;  /* 0x00000a0a0c177981 */ /* 0x000ee4000c1e1500 */
[----:B------:R-:W-:Y:S02]  /*28c0*/  FFMA R26, R25, R26, R24 ;  /* 0x0000001a191a7223 */ /* 0x000fe40000000018 */
[----:B------:R0:W3:Y:S04]  /*28d0*/  LDG.E.U16 R24, desc[UR10][R14.64+0xc] ;  /* 0x00000c0a0e187981 */ /* 0x0000e8000c1e1500 */
[----:B------:R1:W3:Y:S01]  /*28e0*/  LDG.E.U16 R25, desc[UR10][R12.64+0xc] ;  /* 0x00000c0a0c197981 */ /* 0x0002e2000c1e1500 */
[----:B------:R-:W-:-:S04]  /*28f0*/  IADD3 R16, PT, PT, R16, 0x10, RZ ;  /* 0x0000001010107810 */ /* 0x000fc80007ffe0ff */
[----:B------:R-:W-:Y:S01]  /*2900*/  ISETP.NE.AND P0, PT, R16, RZ, PT ;  /* 0x000000ff1000720c */ /* 0x000fe20003f05270 */
[----:B------:R-:W-:Y:S01]  /*2910*/  HADD2.F32 R28, -RZ, R28.H0_H0 ;  /* 0x2000001cff1c7230 */ /* 0x000fe20000004100 */
[----:B0-----:R-:W-:Y:S01]  /*2920*/  IADD3 R14, P1, PT, R14, 0x20, RZ ;  /* 0x000000200e0e7810 */ /* 0x001fe20007f3e0ff */
[----:B-1----:R-:W-:-:S03]  /*2930*/  HADD2.F32 R12, -RZ, R27.H0_H0 ;  /* 0x2000001bff0c7230 */ /* 0x002fc60000004100 */
[----:B------:R-:W-:Y:S02]  /*2940*/  IADD3.X R15, PT, PT, RZ, R15, RZ, P1, !PT ;  /* 0x0000000fff0f7210 */ /* 0x000fe40000ffe4ff */
[----:B------:R-:W-:Y:S01]  /*2950*/  IADD3 R17, PT, PT, R17, 0x10, RZ ;  /* 0x0000001011117810 */ /* 0x000fe20007ffe0ff */
[----:B--2---:R-:W-:Y:S02]  /*2960*/  HADD2.F32 R20, -RZ, R20.H0_H0 ;  /* 0x20000014ff147230 */ /* 0x004fe40000004100 */
        /* <DEDUP_REMOVED lines=10> */
[----:B------:R-:W-:-:S04]  /*2a10*/  FFMA R19, R24, R25, R19 ;  /* 0x0000001918137223 */ /* 0x000fc80000000013 */
[----:B------:R-:W-:Y:S01]  /*2a20*/  FFMA R19, R12, R28, R19 ;  /* 0x0000001c0c137223 */ /* 0x000fe20000000013 */
[----:B------:R-:W-:Y:S06]  /*2a30*/  @P0 BRA `(.L_x_99) ;  /* 0xfffffff8009c0947 */ /* 0x000fec000383ffff */
[----:B------:R-:W-:-:S07]  /*2a40*/  MOV R18, R6 ;  /* 0x0000000600127202 */ /* 0x000fce0000000f00 */
.L_x_98:
[----:B------:R-:W-:-:S13]  /*2a50*/  ISETP.NE.AND P0, PT, R5, RZ, PT ;  /* 0x000000ff0500720c */ /* 0x000fda0003f05270 */
[----:B------:R-:W-:Y:S05]  /*2a60*/  @!P0 BRA `(.L_x_100) ;  /* 0x0000000400ec8947 */ /* 0x000fea0003800000 */
[----:B------:R-:W-:Y:S02]  /*2a70*/  IADD3 R12, PT, PT, R5, -0x1, RZ ;  /* 0xffffffff050c7810 */ /* 0x000fe40007ffe0ff */
[----:B------:R-:W-:Y:S02]  /*2a80*/  ISETP.NE.AND P0, PT, R4, RZ, PT ;  /* 0x000000ff0400720c */ /* 0x000fe40003f05270 */
[----:B------:R-:W-:-:S13]  /*2a90*/  ISETP.GE.U32.AND P1, PT, R12, 0x7, PT ;  /* 0x000000070c00780c */ /* 0x000fda0003f26070 */
[----:B------:R-:W-:Y:S05]  /*2aa0*/  @!P1 BRA `(.L_x_101) ;  /* 0x0000000000d09947 */ /* 0x000fea0003800000 */
[----:B------:R-:W0:Y:S01]  /*2ab0*/  LDC.64 R16, c[0x0][0x3a0] ;  /* 0x0000e800ff107b82 */ /* 0x000e220000000a00 */
[CC--:B------:R-:W-:Y:S02]  /*2ac0*/  IADD3 R21, PT, PT, R11.reuse, R18.reuse, RZ ;  /* 0x000000120b157210 */ /* 0x0c0fe40007ffe0ff */
[-C--:B------:R-:W-:Y:S02]  /*2ad0*/  IADD3 R20, P1, PT, R11, R18.reuse, RZ ;  /* 0x000000120b147210 */ /* 0x080fe40007f3e0ff */
[----:B------:R-:W-:-:S03]  /*2ae0*/  IADD3 R23, PT, PT, R2, R18, RZ ;  /* 0x0000001202177210 */ /* 0x000fc60007ffe0ff */
[----:B------:R-:W1:Y:S08]  /*2af0*/  LDC.64 R12, c[0x0][0x3a0] ;  /* 0x0000e800ff0c7b82 */ /* 0x000e700000000a00 */
[----:B------:R-:W2:Y:S01]  /*2b00*/  LDC.64 R14, c[0x0][0x390] ;  /* 0x0000e400ff0e7b82 */ /* 0x000ea20000000a00 */
[----:B0-----:R-:W-:Y:S01]  /*2b10*/  IMAD.WIDE.U32 R16, R21, 0x2, R16 ;  /* 0x0000000215107825 */ /* 0x001fe200078e0010 */
[----:B------:R-:W-:-:S05]  /*2b20*/  IADD3.X R21, PT, PT, RZ, RZ, RZ, P1, !PT ;  /* 0x000000ffff157210 */ /* 0x000fca0000ffe4ff */
[----:B------:R-:W3:Y:S01]  /*2b30*/  LDG.E.U16 R16, desc[UR10][R16.64] ;  /* 0x0000000a10107981 */ /* 0x000ee2000c1e1500 */
[----:B-1----:R-:W-:-:S04]  /*2b40*/  LEA R12, P1, R20, R12, 0x1 ;  /* 0x0000000c140c7211 */ /* 0x002fc800078208ff */
[----:B------:R-:W-:Y:S01]  /*2b50*/  LEA.HI.X R13, R20, R13, R21, 0x1, P1 ;  /* 0x0000000d140d7211 */ /* 0x000fe200008f0c15 */
[----:B--2---:R-:W-:-:S04]  /*2b60*/  IMAD.WIDE R14, R23, 0x2, R14 ;  /* 0x00000002170e7825 */ /* 0x004fc800078e020e */
[----:B------:R-:W2:Y:S04]  /*2b70*/  LDG.E.U16 R24, desc[UR10][R12.64+0x2] ;  /* 0x0000020a0c187981 */ /* 0x000ea8000c1e1500 */
[----:B------:R-:W4:Y:S04]  /*2b80*/  LDG.E.U16 R20, desc[UR10][R14.64] ;  /* 0x0000000a0e147981 */ /* 0x000f28000c1e1500 */
[----:B------:R-:W5:Y:S04]  /*2b90*/  LDG.E.U16 R25, desc[UR10][R14.64+0x2] ;  /* 0x0000020a0e197981 */ /* 0x000f68000c1e1500 */
[----:B------:R-:W2:Y:S04]  /*2ba0*/  LDG.E.U16 R21, desc[UR10][R14.64+0x4] ;  /* 0x0000040a0e157981 */ /* 0x000ea8000c1e1500 */
[----:B------:R-:W2:Y:S04]  /*2bb0*/  LDG.E.U16 R17, desc[UR10][R12.64+0x6] ;  /* 0x0000060a0c117981 */ /* 0x000ea8000c1e1500 */
[----:B------:R-:W2:Y:S04]  /*2bc0*/  LDG.E.U16 R28, desc[UR10][R14.64+0xa] ;  /* 0x00000a0a0e1c7981 */ /* 0x000ea8000c1e1500 */
[----:B------:R-:W2:Y:S04]  /*2bd0*/  LDG.E.U16 R27, desc[UR10][R14.64+0xc] ;  /* 0x00000c0a0e1b7981 */ /* 0x000ea8000c1e1500 */
[----:B------:R-:W2:Y:S01]  /*2be0*/  LDG.E.U16 R29, desc[UR10][R14.64+0xe] ;  /* 0x00000e0a0e1d7981 */ /* 0x000ea2000c1e1500 */
[----:B---3--:R-:W-:-:S03]  /*2bf0*/  HADD2.F32 R22, -RZ, R16.H0_H0 ;  /* 0x20000010ff167230 */ /* 0x008fc60000004100 */
[----:B------:R-:W3:Y:S01]  /*2c00*/  LDG.E.U16 R16, desc[UR10][R14.64+0x6] ;  /* 0x0000060a0e107981 */ /* 0x000ee2000c1e1500 */
[----:B----4-:R-:W-:-:S03]  /*2c10*/  HADD2.F32 R23, -RZ, R20.H0_H0 ;  /* 0x20000014ff177230 */ /* 0x010fc60000004100 */
[----:B------:R-:W4:Y:S01]  /*2c20*/  LDG.E.U16 R20, desc[UR10][R12.64+0x4] ;  /* 0x0000040a0c147981 */ /* 0x000f22000c1e1500 */
[----:B-----5:R-:W-:Y:S02]  /*2c30*/  HADD2.F32 R26, -RZ, R25.H0_H0 ;  /* 0x20000019ff1a7230 */ /* 0x020fe40000004100 */
[----:B------:R-:W-:Y:S01]  /*2c40*/  FFMA R22, R22, R23, R19 ;  /* 0x0000001716167223 */ /* 0x000fe20000000013 */
[----:B--2---:R-:W-:Y:S01]  /*2c50*/  HADD2.F32 R25, -RZ, R24.H0_H0 ;  /* 0x20000018ff197230 */ /* 0x004fe20000004100 */
[----:B------:R-:W2:Y:S04]  /*2c60*/  LDG.E.U16 R23, desc[UR10][R12.64+0x8] ;  /* 0x0000080a0c177981 */ /* 0x000ea8000c1e1500 */
[----:B------:R-:W5:Y:S01]  /*2c70*/  LDG.E.U16 R24, desc[UR10][R14.64+0x8] ;  /* 0x0000080a0e187981 */ /* 0x000f62000c1e1500 */
[----:B------:R-:W-:-:S03]  /*2c80*/  FFMA R25, R25, R26, R22 ;  /* 0x0000001a19197223 */ /* 0x000fc60000000016 */
[----:B------:R-:W5:Y:S04]  /*2c90*/  LDG.E.U16 R22, desc[UR10][R12.64+0xa] ;  /* 0x00000a0a0c167981 */ /* 0x000f68000c1e1500 */
[----:B------:R-:W5:Y:S04]  /*2ca0*/  LDG.E.U16 R19, desc[UR10][R12.64+0xc] ;  /* 0x00000c0a0c137981 */ /* 0x000f68000c1e1500 */
[----:B------:R0:W5:Y:S01]  /*2cb0*/  LDG.E.U16 R26, desc[UR10][R12.64+0xe] ;  /* 0x00000e0a0c1a7981 */ /* 0x000162000c1e1500 */
[----:B------:R-:W-:Y:S02]  /*2cc0*/  HADD2.F32 R21, -RZ, R21.H0_H0 ;  /* 0x20000015ff157230 */ /* 0x000fe40000004100 */
[----:B------:R-:W-:-:S02]  /*2cd0*/  HADD2.F32 R17, -RZ, R17.H0_H0 ;  /* 0x20000011ff117230 */ /* 0x000fc40000004100 */
[----:B------:R-:W-:Y:S02]  /*2ce0*/  HADD2.F32 R28, -RZ, R28.H0_H0 ;  /* 0x2000001cff1c7230 */ /* 0x000fe40000004100 */
[----:B------:R-:W-:Y:S02]  /*2cf0*/  HADD2.F32 R27, -RZ, R27.H0_H0 ;  /* 0x2000001bff1b7230 */ /* 0x000fe40000004100 */
[----:B------:R-:W-:Y:S01]  /*2d00*/  HADD2.F32 R29, -RZ, R29.H0_H0 ;  /* 0x2000001dff1d7230 */ /* 0x000fe20000004100 */
[----:B------:R-:W-:Y:S01]  /*2d10*/  IADD3 R18, PT, PT, R18, 0x8, RZ ;  /* 0x0000000812127810 */ /* 0x000fe20007ffe0ff */
[----:B---3--:R-:W-:Y:S02]  /*2d20*/  HADD2.F32 R16, -RZ, R16.H0_H0 ;  /* 0x20000010ff107230 */ /* 0x008fe40000004100 */
[----:B----4-:R-:W-:-:S05]  /*2d30*/  HADD2.F32 R20, -RZ, R20.H0_H0 ;  /* 0x20000014ff147230 */ /* 0x010fca0000004100 */
[----:B------:R-:W-:Y:S01]  /*2d40*/  FFMA R20, R20, R21, R25 ;  /* 0x0000001514147223 */ /* 0x000fe20000000019 */
[----:B--2---:R-:W-:Y:S02]  /*2d50*/  HADD2.F32 R23, -RZ, R23.H0_H0 ;  /* 0x20000017ff177230 */ /* 0x004fe40000004100 */
[----:B-----5:R-:W-:Y:S02]  /*2d60*/  HADD2.F32 R24, -RZ, R24.H0_H0 ;  /* 0x20000018ff187230 */ /* 0x020fe40000004100 */
[----:B------:R-:W-:Y:S01]  /*2d70*/  FFMA R16, R17, R16, R20 ;  /* 0x0000001011107223 */ /* 0x000fe20000000014 */
[----:B0-----:R-:W-:-:S03]  /*2d80*/  HADD2.F32 R13, -RZ, R22.H0_H0 ;  /* 0x20000016ff0d7230 */ /* 0x001fc60000004100 */
[----:B------:R-:W-:Y:S01]  /*2d90*/  FFMA R16, R23, R24, R16 ;  /* 0x0000001817107223 */ /* 0x000fe20000000010 */
[----:B------:R-:W-:-:S03]  /*2da0*/  HADD2.F32 R12, -RZ, R19.H0_H0 ;  /* 0x20000013ff0c7230 */ /* 0x000fc60000004100 */
[----:B------:R-:W-:Y:S01]  /*2db0*/  FFMA R13, R13, R28, R16 ;  /* 0x0000001c0d0d7223 */ /* 0x000fe20000000010 */
[----:B------:R-:W-:-:S03]  /*2dc0*/  HADD2.F32 R19, -RZ, R26.H0_H0 ;  /* 0x2000001aff137230 */ /* 0x000fc60000004100 */
[----:B------:R-:W-:-:S04]  /*2dd0*/  FFMA R12, R12, R27, R13 ;  /* 0x0000001b0c0c7223 */ /* 0x000fc8000000000d */
[----:B------:R-:W-:-:S07]  /*2de0*/  FFMA R19, R19, R29, R12 ;  /* 0x0000001d13137223 */ /* 0x000fce000000000c */
.L_x_101:
        /* <DEDUP_REMOVED lines=20> */
[----:B------:R-:W5:Y:S04]  /*2f30*/  LDG.E.U16 R20, desc[UR10][R16.64+0x4] ;  /* 0x0000040a10147981 */ /* 0x000f68000c1e1500 */
[----:B------:R-:W5:Y:S04]  /*2f40*/  LDG.E.U16 R21, desc[UR10][R12.64+0x4] ;  /* 0x0000040a0c157981 */ /* 0x000f68000c1e1500 */
[----:B------:R-:W5:Y:S04]  /*2f50*/  LDG.E.U16 R22, desc[UR10][R16.64+0x6] ;  /* 0x0000060a10167981 */ /* 0x000f68000c1e1500 */
[----:B------:R-:W5:Y:S01]  /*2f60*/  LDG.E.U16 R23, desc[UR10][R12.64+0x6] ;  /* 0x0000060a0c177981 */ /* 0x000f62000c1e1500 */
[----:B------:R-:W-:Y:S01]  /*2f70*/  IADD3 R18, PT, PT, R18, 0x4, RZ ;  /* 0x0000000412127810 */ /* 0x000fe20007ffe0ff */
        /* <DEDUP_REMOVED lines=12> */
.L_x_102:
[----:B------:R-:W-:Y:S05]  /*3040*/  @!P0 BRA `(.L_x_100) ;  /* 0x0000000000748947 */ /* 0x000fea0003800000 */
[----:B------:R-:W0:Y:S01]  /*3050*/  LDC.64 R12, c[0x0][0x3a0] ;  /* 0x0000e800ff0c7b82 */ /* 0x000e220000000a00 */
[-C--:B------:R-:W-:Y:S02]  /*3060*/  IADD3 R17, PT, PT, R11, R18.reuse, RZ ;  /* 0x000000120b117210 */ /* 0x080fe40007ffe0ff */
[----:B------:R-:W-:-:S05]  /*3070*/  IADD3 R21, PT, PT, R2, R18, RZ ;  /* 0x0000001202157210 */ /* 0x000fca0007ffe0ff */
[----:B------:R-:W1:Y:S01]  /*3080*/  LDC.64 R14, c[0x0][0x390] ;  /* 0x0000e400ff0e7b82 */ /* 0x000e620000000a00 */
[----:B0-----:R-:W-:-:S06]  /*3090*/  IMAD.WIDE.U32 R12, R17, 0x2, R12 ;  /* 0x00000002110c7825 */ /* 0x001fcc00078e000c */
[----:B------:R-:W2:Y:S01]  /*30a0*/  LDG.E.U16 R12, desc[UR10][R12.64] ;  /* 0x0000000a0c0c7981 */ /* 0x000ea2000c1e1500 */
[----:B-1----:R-:W-:-:S05]  /*30b0*/  IMAD.WIDE R14, R21, 0x2, R14 ;  /* 0x00000002150e7825 */ /* 0x002fca00078e020e */
[----:B------:R-:W3:Y:S01]  /*30c0*/  LDG.E.U16 R17, desc[UR10][R14.64] ;  /* 0x0000000a0e117981 */ /* 0x000ee2000c1e1500 */
[----:B------:R-:W-:Y:S01]  /*30d0*/  ISETP.NE.AND P0, PT, R0, 0x1, PT ;  /* 0x000000010000780c */ /* 0x000fe20003f05270 */
[----:B--2---:R-:W-:Y:S02]  /*30e0*/  HADD2.F32 R16, -RZ, R12.H0_H0 ;  /* 0x2000000cff107230 */ /* 0x004fe40000004100 */
[----:B---3--:R-:W-:-:S05]  /*30f0*/  HADD2.F32 R17, -RZ, R17.H0_H0 ;  /* 0x20000011ff117230 */ /* 0x008fca0000004100 */
[----:B------:R-:W-:-:S05]  /*3100*/  FFMA R19, R16, R17, R19 ;  /* 0x0000001110137223 */ /* 0x000fca0000000013 */
[----:B------:R-:W-:Y:S05]  /*3110*/  @!P0 BRA `(.L_x_100) ;  /* 0x0000000000408947 */ /* 0x000fea0003800000 */
[----:B------:R-:W0:Y:S01]  /*3120*/  LDC.64 R12, c[0x0][0x3a0] ;  /* 0x0000e800ff0c7b82 */ /* 0x000e220000000a00 */
[----:B------:R-:W-:Y:S02]  /*3130*/  IADD3 R16, P1, PT, R11, R18, RZ ;  /* 0x000000120b107210 */ /* 0x000fe40007f3e0ff */
[----:B------:R-:W-:Y:S02]  /*3140*/  ISETP.NE.AND P0, PT, R0, 0x2, PT ;  /* 0x000000020000780c */ /* 0x000fe40003f05270 */
[----:B------:R-:W-:-:S11]  /*3150*/  IADD3.X R17, PT, PT, RZ, RZ, RZ, P1, !PT ;  /* 0x000000ffff117210 */ /* 0x000fd60000ffe4ff */
[----:B------:R-:W2:Y:S01]  /*3160*/  @P0 LDG.E.U16 R20, desc[UR10][R14.64+0x4] ;  /* 0x0000040a0e140981 */ /* 0x000ea2000c1e1500 */
[----:B0-----:R-:W-:-:S04]  /*3170*/  LEA R12, P1, R16, R12, 0x1 ;  /* 0x0000000c100c7211 */ /* 0x001fc800078208ff */
[----:B------:R-:W-:Y:S02]  /*3180*/  LEA.HI.X R13, R16, R13, R17, 0x1, P1 ;  /* 0x0000000d100d7211 */ /* 0x000fe400008f0c11 */
[----:B------:R-:W3:Y:S04]  /*3190*/  LDG.E.U16 R17, desc[UR10][R14.64+0x2] ;  /* 0x0000020a0e117981 */ /* 0x000ee8000c1e1500 */
[----:B------:R-:W4:Y:S04]  /*31a0*/  LDG.E.U16 R16, desc[UR10][R12.64+0x2] ;  /* 0x0000020a0c107981 */ /* 0x000f28000c1e1500 */
[----:B------:R-:W5:Y:S01]  /*31b0*/  @P0 LDG.E.U16 R18, desc[UR10][R12.64+0x4] ;  /* 0x0000040a0c120981 */ /* 0x000f62000c1e1500 */
[----:B--2---:R-:W-:-:S02]  /*31c0*/  @P0 HADD2.F32 R20, -RZ, R20.H0_H0 ;  /* 0x20000014ff140230 */ /* 0x004fc40000004100 */
[----:B---3--:R-:W-:Y:S02]  /*31d0*/  HADD2.F32 R17, -RZ, R17.H0_H0 ;  /* 0x20000011ff117230 */ /* 0x008fe40000004100 */
[----:B----4-:R-:W-:Y:S02]  /*31e0*/  HADD2.F32 R16, -RZ, R16.H0_H0 ;  /* 0x20000010ff107230 */ /* 0x010fe40000004100 */
[----:B-----5:R-:W-:-:S03]  /*31f0*/  @P0 HADD2.F32 R18, -RZ, R18.H0_H0 ;  /* 0x20000012ff120230 */ /* 0x020fc60000004100 */
[----:B------:R-:W-:-:S04]  /*3200*/  FFMA R19, R16, R17, R19 ;  /* 0x0000001110137223 */ /* 0x000fc80000000013 */
[----:B------:R-:W-:-:S07]  /*3210*/  @P0 FFMA R19, R18, R20, R19 ;  /* 0x0000001412130223 */ /* 0x000fce0000000013 */
.L_x_100:
[----:B------:R-:W0:Y:S01]  /*3220*/  LDC.64 R14, c[0x0][0x398] ;  /* 0x0000e600ff0e7b82 */ /* 0x000e220000000a00 */
[----:B------:R-:W1:Y:S01]  /*3230*/  LDCU UR7, c[0x0][0x3c8] ;  /* 0x00007900ff0777ac */ /* 0x000e620008000800 */
[----:B------:R-:W-:Y:S01]  /*3240*/  IADD3 R11, PT, PT, R11, UR4, RZ ;  /* 0x000000040b0b7c10 */ /* 0x000fe2000fffe0ff */
[----:B------:R-:W2:Y:S05]  /*3250*/  LDCU UR8, c[0x0][0x3d0] ;  /* 0x00007a00ff0877ac */ /* 0x000eaa0008000800 */
[----:B------:R-:W3:Y:S08]  /*3260*/  LDC.64 R12, c[0x0][0x3a8] ;  /* 0x0000ea00ff0c7b82 */ /* 0x000ef00000000a00 */
[----:B------:R-:W4:Y:S01]  /*3270*/  LDC.64 R16, c[0x0][0x380] ;  /* 0x0000e000ff107b82 */ /* 0x000f220000000a00 */
[----:B-1----:R-:W-:-:S04]  /*3280*/  IMAD R21, R10, UR7, R3 ;  /* 0x000000070a157c24 */ /* 0x002fc8000f8e0203 */
[----:B0-----:R-:W-:-:S06]  /*3290*/  IMAD.WIDE R14, R21, 0x2, R14 ;  /* 0x00000002150e7825 */ /* 0x001fcc00078e020e */
[----:B------:R-:W5:Y:S01]  /*32a0*/  LDG.E.U16 R14, desc[UR10][R14.64] ;  /* 0x0000000a0e0e7981 */ /* 0x000f62000c1e1500 */
[----:B---3--:R-:W-:-:S06]  /*32b0*/  IMAD.WIDE.U32 R12, R10, 0x4, R12 ;  /* 0x000000040a0c7825 */ /* 0x008fcc00078e000c */
[----:B------:R-:W3:Y:S01]  /*32c0*/  LDG.E R12, desc[UR10][R12.64] ;  /* 0x0000000a0c0c7981 */ /* 0x000ee2000c1e1900 */
[----:B----4-:R-:W-:-:S06]  /*32d0*/  IMAD.WIDE.U32 R16, R11, 0x2, R16 ;  /* 0x000000020b107825 */ /* 0x010fcc00078e0010 */
[----:B------:R-:W4:Y:S01]  /*32e0*/  LDG.E.U16 R16, desc[UR10][R16.64] ;  /* 0x0000000a10107981 */ /* 0x000f22000c1e1500 */
[----:B------:R-:W-:-:S04]  /*32f0*/  IADD3 R10, PT, PT, R10, 0x1, RZ ;  /* 0x000000010a0a7810 */ /* 0x000fc80007ffe0ff */
[----:B------:R-:W-:Y:S01]  /*3300*/  ISETP.NE.AND P0, PT, R10, UR7, PT ;  /* 0x000000070a007c0c */ /* 0x000fe2000bf05270 */
[----:B-----5:R-:W-:Y:S02]  /*3310*/  HADD2.F32 R11, -RZ, R14.H0_H0 ;  /* 0x2000000eff0b7230 */ /* 0x020fe40000004100 */
[----:B---3--:R-:W-:-:S04]  /*3320*/  FADD R18, -R12, R19 ;  /* 0x000000130c127221 */ /* 0x008fc80000000100 */
[----:B------:R-:W-:Y:S01]  /*3330*/  FMUL R11, R11, R18 ;  /* 0x000000120b0b7220 */ /* 0x000fe20000400000 */
[----:B----4-:R-:W-:-:S03]  /*3340*/  HADD2.F32 R18, -RZ, R16.H0_H0 ;  /* 0x20000010ff127230 */ /* 0x010fc60000004100 */
[----:B--2---:R-:W-:-:S04]  /*3350*/  FMUL R11, R11, UR8 ;  /* 0x000000080b0b7c20 */ /* 0x004fc80008400000 */
[----:B------:R-:W-:Y:S01]  /*3360*/  FFMA R8, R11, R18, R8 ;  /* 0x000000120b087223 */ /* 0x000fe20000000008 */
[----:B------:R-:W-:Y:S06]  /*3370*/  @P0 BRA `(.L_x_103) ;  /* 0xfffffff0001c0947 */ /* 0x000fec000383ffff */
[----:B------:R-:W0:Y:S01]  /*3380*/  LDC.64 R10, c[0x0][0x3b8] ;  /* 0x0000ee00ff0a7b82 */ /* 0x000e220000000a00 */
[----:B------:R-:W-:Y:S01]  /*3390*/  IADD3 R13, PT, PT, R2, UR4, RZ ;  /* 0x00000004020d7c10 */ /* 0x000fe2000fffe0ff */
[----:B------:R-:W-:Y:S01]  /*33a0*/  UIADD3 UR4, UPT, UPT, UR4, 0x1, URZ ;  /* 0x0000000104047890 */ /* 0x000fe2000fffe0ff */
[----:B------:R-:W-:-:S05]  /*33b0*/  F2FP.F16.F32.PACK_AB R8, RZ, R8 ;  /* 0x00000008ff08723e */ /* 0x000fca00000000ff */
[----:B------:R-:W-:Y:S01]  /*33c0*/  ISETP.NE.AND P0, PT, R9, UR4, PT ;  /* 0x0000000409007c0c */ /* 0x000fe2000bf05270 */
[----:B0-----:R-:W-:-:S05]  /*33d0*/  IMAD.WIDE R10, R13, 0x2, R10 ;  /* 0x000000020d0a7825 */ /* 0x001fca00078e020a */
[----:B------:R0:W-:Y:S07]  /*33e0*/  STG.E.U16 desc[UR10][R10.64], R8 ;  /* 0x000000080a007986 */ /* 0x0001ee000c10150a */
[----:B------:R-:W-:Y:S05]  /*33f0*/  @!P0 EXIT ;  /* 0x000000000000894d */ /* 0x000fea0003800000 */
[----:B------:R-:W-:Y:S05]  /*3400*/  BRA `(.L_x_104) ;  /* 0xffffffec00f07947 */ /* 0x000fea000383ffff */
.L_x_97:
[C---:B------:R-:W-:Y:S01]  /*3410*/  ISETP.GE.U32.AND P1, PT, R0.reuse, 0x8, PT ;  /* 0x000000080000780c */ /* 0x040fe20003f26070 */
[----:B------:R-:W-:Y:S01]  /*3420*/  HFMA2 R3, -RZ, RZ, 0, 0 ;  /* 0x00000000ff037431 */ /* 0x000fe200000001ff */
[----:B-1----:R-:W-:-:S04]  /*3430*/  LOP3.LUT R8, R0, 0x7, RZ, 0xc0, !PT ;  /* 0x0000000700087812 */ /* 0x002fc800078ec0ff */
[----:B------:R-:W-:-:S07]  /*3440*/  ISETP.NE.AND P0, PT, R8, RZ, PT ;  /* 0x000000ff0800720c */ /* 0x000fce0003f05270 */
[----:B------:R-:W-:Y:S06]  /*3450*/  @!P1 BRA `(.L_x_105) ;  /* 0x0000000000409947 */ /* 0x000fec0003800000 */
[----:B0--3--:R-:W0:Y:S01]  /*3460*/  LDC.64 R6, c[0x0][0x3b8] ;  /* 0x0000ee00ff067b82 */ /* 0x009e220000000a00 */
[----:B------:R-:W-:Y:S01]  /*3470*/  LOP3.LUT R3, R0, 0x7ffffff8, RZ, 0xc0, !PT ;  /* 0x7ffffff800037812 */ /* 0x000fe200078ec0ff */
[----:B------:R-:W-:-:S06]  /*3480*/  UMOV UR4, URZ ;  /* 0x000000ff00047c82 */ /* 0x000fcc0008000000 */
.L_x_106:
[----:B-12-4-:R-:W-:Y:S01]  /*3490*/  IADD3 R5, PT, PT, R2, UR4, RZ ;  /* 0x0000000402057c10 */ /* 0x016fe2000fffe0ff */
[----:B------:R-:W-:-:S04]  /*34a0*/  UIADD3 UR4, UPT, UPT, UR4, 0x8, URZ ;  /* 0x0000000804047890 */ /* 0x000fc8000fffe0ff */
[----:B0-----:R-:W-:Y:S02]  /*34b0*/  IMAD.WIDE R4, R5, 0x2, R6 ;  /* 0x0000000205047825 */ /* 0x001fe400078e0206 */
        /* <DEDUP_REMOVED lines=10> */
.L_x_105:
[----:B0-----:R-:W-:Y:S05]  /*3560*/  @!P0 EXIT ;  /* 0x000000000000894d */ /* 0x001fea0003800000 */
[----:B------:R-:W-:Y:S02]  /*3570*/  ISETP.GE.U32.AND P0, PT, R8, 0x4, PT ;  /* 0x000000040800780c */ /* 0x000fe40003f06070 */
[----:B---3--:R-:W-:-:S04]  /*3580*/  LOP3.LUT R6, R0, 0x3, RZ, 0xc0, !PT ;  /* 0x0000000300067812 */ /* 0x008fc800078ec0ff */
[----:B------:R-:W-:-:S07]  /*3590*/  ISETP.NE.AND P1, PT, R6, RZ, PT ;  /* 0x000000ff0600720c */ /* 0x000fce0003f25270 */
[----:B------:R-:W-:Y:S06]  /*35a0*/  @!P0 BRA `(.L_x_107) ;  /* 0x0000000000208947 */ /* 0x000fec0003800000 */
[----:B-12-4-:R-:W0:Y:S01]  /*35b0*/  LDC.64 R4, c[0x0][0x3b8] ;  /* 0x0000ee00ff047b82 */ /* 0x016e220000000a00 */
[----:B------:R-:W-:Y:S02]  /*35c0*/  IADD3 R7, PT, PT, R2, R3, RZ ;  /* 0x0000000302077210 */ /* 0x000fe40007ffe0ff */
[----:B------:R-:W-:-:S03]  /*35d0*/  IADD3 R3, PT, PT, R3, 0x4, RZ ;  /* 0x0000000403037810 */ /* 0x000fc60007ffe0ff */
[----:B0-----:R-:W-:-:S05]  /*35e0*/  IMAD.WIDE R4, R7, 0x2, R4 ;  /* 0x0000000207047825 */ /* 0x001fca00078e0204 */
[----:B------:R0:W-:Y:S04]  /*35f0*/  STG.E.U16 desc[UR10][R4.64], RZ ;  /* 0x000000ff04007986 */ /* 0x0001e8000c10150a */
[----:B------:R0:W-:Y:S04]  /*3600*/  STG.E.U16 desc[UR10][R4.64+0x2], RZ ;  /* 0x000002ff04007986 */ /* 0x0001e8000c10150a */
[----:B------:R0:W-:Y:S04]  /*3610*/  STG.E.U16 desc[UR10][R4.64+0x4], RZ ;  /* 0x000004ff04007986 */ /* 0x0001e8000c10150a */
[----:B------:R0:W-:Y:S02]  /*3620*/  STG.E.U16 desc[UR10][R4.64+0x6], RZ ;  /* 0x000006ff04007986 */ /* 0x0001e4000c10150a */
.L_x_107:
[----:B------:R-:W-:Y:S05]  /*3630*/  @!P1 EXIT ;  /* 0x000000000000994d */ /* 0x000fea0003800000 */
[----:B------:R-:W-:Y:S02]  /*3640*/  ISETP.NE.AND P0, PT, R6, 0x1, PT ;  /* 0x000000010600780c */ /* 0x000fe40003f05270 */
[----:B------:R-:W-:-:S04]  /*3650*/  LOP3.LUT R0, R0, 0x1, RZ, 0xc0, !PT ;  /* 0x0000000100007812 */ /* 0x000fc800078ec0ff */
[----:B------:R-:W-:-:S07]  /*3660*/  ISETP.NE.U32.AND P1, PT, R0, 0x1, PT ;  /* 0x000000010000780c */ /* 0x000fce0003f25070 */
[----:B012-4-:R-:W0:Y:S01]  /*3670*/  @P0 LDC.64 R4, c[0x0][0x3b8] ;  /* 0x0000ee00ff040b82 */ /* 0x017e220000000a00 */
[----:B------:R-:W-:-:S05]  /*3680*/  @P0 IADD3 R7, PT, PT, R2, R3, RZ ;  /* 0x0000000302070210 */ /* 0x000fca0007ffe0ff */
[----:B0-----:R-:W-:-:S05]  /*3690*/  @P0 IMAD.WIDE R4, R7, 0x2, R4 ;  /* 0x0000000207040825 */ /* 0x001fca00078e0204 */
[----:B------:R0:W-:Y:S04]  /*36a0*/  @P0 STG.E.U16 desc[UR10][R4.64], RZ ;  /* 0x000000ff04000986 */ /* 0x0001e8000c10150a */
[----:B------:R0:W-:Y:S01]  /*36b0*/  @P0 STG.E.U16 desc[UR10][R4.64+0x2], RZ ;  /* 0x000002ff04000986 */ /* 0x0001e2000c10150a */
[----:B------:R-:W-:Y:S05]  /*36c0*/  @P1 EXIT ;  /* 0x000000000000194d */ /* 0x000fea0003800000 */
[----:B0-----:R-:W0:Y:S01]  /*36d0*/  LDC.64 R4, c[0x0][0x3b8] ;  /* 0x0000ee00ff047b82 */ /* 0x001e220000000a00 */
[----:B------:R-:W-:-:S04]  /*36e0*/  @P0 IADD3 R3, PT, PT, R3, 0x2, RZ ;  /* 0x0000000203030810 */ /* 0x000fc80007ffe0ff */
[----:B------:R-:W-:-:S05]  /*36f0*/  IADD3 R3, PT, PT, R2, R3, RZ ;  /* 0x0000000302037210 */ /* 0x000fca0007ffe0ff */
[----:B0-----:R-:W-:-:S05]  /*3700*/  IMAD.WIDE R2, R3, 0x2, R4 ;  /* 0x0000000203027825 */ /* 0x001fca00078e0204 */
[----:B------:R-:W-:Y:S01]  /*3710*/  STG.E.U16 desc[UR10][R2.64], RZ ;  /* 0x000000ff02007986 */ /* 0x000fe2000c10150a */
[----:B------:R-:W-:Y:S05]  /*3720*/  EXIT ;  /* 0x000000000000794d */ /* 0x000fea0003800000 */
.L_x_108:
        /* <DEDUP_REMOVED lines=13> */
.L_x_117:


//--------------------- .text._Z21flush_l2_cache_kernelPfi --------------------------
	.section	.text._Z21flush_l2_cache_kernelPfi,"ax",@progbits
	.align	128
        .global         _Z21flush_l2_cache_kernelPfi
        .type           _Z21flush_l2_cache_kernelPfi,@function
        .size           _Z21flush_l2_cache_kernelPfi,(.L_x_118 - _Z21flush_l2_cache_kernelPfi)
        .other          _Z21flush_l2_cache_kernelPfi,@"STO_CUDA_ENTRY STV_DEFAULT"
_Z21flush_l2_cache_kernelPfi:
.text._Z21flush_l2_cache_kernelPfi:
        /* <DEDUP_REMOVED lines=9> */
[----:B------:R-:W1:Y:S01]  /*0090*/  LDCU.64 UR4, c[0x0][0x358] ;  /* 0x00006b00ff0477ac */ /* 0x000e620008000a00 */
[----:B0-----:R-:W-:-:S05]  /*00a0*/  IMAD.WIDE R2, R5, 0x4, R2 ;  /* 0x0000000405027825 */ /* 0x001fca00078e0202 */
[----:B-1----:R-:W2:Y:S02]  /*00b0*/  LDG.E R0, desc[UR4][R2.64] ;  /* 0x0000000402007981 */ /* 0x002ea4000c1e1900 */
[----:B--2---:R-:W-:-:S05]  /*00c0*/  FADD R5, R0, 1 ;  /* 0x3f80000000057421 */ /* 0x004fca0000000000 */
[----:B------:R-:W-:Y:S01]  /*00d0*/  STG.E desc[UR4][R2.64], R5 ;  /* 0x0000000502007986 */ /* 0x000fe2000c101904 */
[----:B------:R-:W-:Y:S05]  /*00e0*/  EXIT ;  /* 0x000000000000794d */ /* 0x000fea0003800000 */
.L_x_109:
        /* <DEDUP_REMOVED lines=9> */
.L_x_118:


//--------------------- .nv.shared.reserved.0     --------------------------
	.section	.nv.shared.reserved.0,"aw",@nobits
	.weak		__nv_reservedSMEM_offset_0_alias
	.size		__nv_reservedSMEM_offset_0_alias, 0, 64
	.other		__nv_reservedSMEM_offset_0_alias,@"STO_CUDA_RESERVED_SHARED STV_DEFAULT"
__nv_reservedSMEM_offset_0_alias:
	.zero		0
	.zero		64


//--------------------- .nv.shared._Z20flash_optimized_halfPK6__halfS1_S1_S1_PKfS3_PS_S4_S4_S3_fi --------------------------
	.section	.nv.shared._Z20flash_optimized_halfPK6__halfS1_S1_S1_PKfS3_PS_S4_S4_S3_fi,"aw",@nobits
	.sectionflags	@""
	.align	2
.nv.shared._Z20flash_optimized_halfPK6__halfS1_S1_S1_PKfS3_PS_S4_S4_S3_fi:
	.zero		9216


//--------------------- .nv.constant0._Z18compute_delta_halfPK6__halfS1_Pfii --------------------------
	.section	.nv.constant0._Z18compute_delta_halfPK6__halfS1_Pfii,"a",@progbits
	.sectionflags	@""
	.align	4
.nv.constant0._Z18compute_delta_halfPK6__halfS1_Pfii:
	.zero		928


//--------------------- .nv.constant0._Z17float2half_kernelP6__halfPKfi --------------------------
	.section	.nv.constant0._Z17float2half_kernelP6__halfPKfi,"a",@progbits
	.sectionflags	@""
	.align	4
.nv.constant0._Z17float2half_kernelP6__halfPKfi:
	.zero		916


//--------------------- .nv.constant0._Z19compute_full_P_halfPK6__halfS1_PS_PKfS4_iif --------------------------
	.section	.nv.constant0._Z19compute_full_P_halfPK6__halfS1_PS_PKfS4_iif,"a",@progbits
	.sectionflags	@""
	.align	4
.nv.constant0._Z19compute_full_P_halfPK6__halfS1_PS_PKfS4_iif:
	.zero		948


//--------------------- .nv.constant0._Z20flash_optimized_halfPK6__halfS1_S1_S1_PKfS3_PS_S4_S4_S3_fi --------------------------
	.section	.nv.constant0._Z20flash_optimized_halfPK6__halfS1_S1_S1_PKfS3_PS_S4_S4_S3_fi,"a",@progbits
	.sectionflags	@""
	.align	4
.nv.constant0._Z20flash_optimized_halfPK6__halfS1_S1_S1_PKfS3_PS_S4_S4_S3_fi:
	.zero		984


//--------------------- .nv.constant0._Z24tiled_uncoalesced_kernelPK6__halfS1_S1_S1_S1_PS_S2_S2_PKffi --------------------------
	.section	.nv.constant0._Z24tiled_uncoalesced_kernelPK6__halfS1_S1_S1_S1_PS_S2_S2_PKffi,"a",@progbits
	.sectionflags	@""
	.align	4
.nv.constant0._Z24tiled_uncoalesced_kernelPK6__halfS1_S1_S1_S1_PS_S2_S2_PKffi:
	.zero		976


//--------------------- .nv.constant0._Z21naive_backward_kernelPK6__halfS1_S1_S1_S1_PKfPS_S4_S4_iif --------------------------
	.section	.nv.constant0._Z21naive_backward_kernelPK6__halfS1_S1_S1_S1_PKfPS_S4_S4_iif,"a",@progbits
	.sectionflags	@""
	.align	4
.nv.constant0._Z21naive_backward_kernelPK6__halfS1_S1_S1_S1_PKfPS_S4_S4_iif:
	.zero		980


//--------------------- .nv.constant0._Z21flush_l2_cache_kernelPfi --------------------------
	.section	.nv.constant0._Z21flush_l2_cache_kernelPfi,"a",@progbits
	.sectionflags	@""
	.align	4
.nv.constant0._Z21flush_l2_cache_kernelPfi:
	.zero		908


//--------------------- SYMBOLS --------------------------

	.type		.nv.reservedSmem.offset0,@object
	.size		.nv.reservedSmem.offset0,0x4
	.type		.nv.reservedSmem.cap,@object
	.size		.nv.reservedSmem.cap,0x4
